//
// Generated by NVIDIA NVVM Compiler
//
// Compiler Build ID: CL-36424714
// Cuda compilation tools, release 13.0, V13.0.88
// Based on NVVM 20.0.0
//

.version 9.0
.target sm_100
.address_size 64

	// .globl	_Z6calc_bPfS_S_ffffii

.visible .entry _Z6calc_bPfS_S_ffffii(
	.param .u64 .ptr .align 1 _Z6calc_bPfS_S_ffffii_param_0,
	.param .u64 .ptr .align 1 _Z6calc_bPfS_S_ffffii_param_1,
	.param .u64 .ptr .align 1 _Z6calc_bPfS_S_ffffii_param_2,
	.param .f32 _Z6calc_bPfS_S_ffffii_param_3,
	.param .f32 _Z6calc_bPfS_S_ffffii_param_4,
	.param .f32 _Z6calc_bPfS_S_ffffii_param_5,
	.param .f32 _Z6calc_bPfS_S_ffffii_param_6,
	.param .u32 _Z6calc_bPfS_S_ffffii_param_7,
	.param .u32 _Z6calc_bPfS_S_ffffii_param_8
)
{
	.reg .pred 	%p<4>;
	.reg .b32 	%r<25>;
	.reg .b32 	%f<34>;
	.reg .b64 	%rd<22>;

	ld.param.u64 	%rd2, [_Z6calc_bPfS_S_ffffii_param_1];
	ld.param.u64 	%rd3, [_Z6calc_bPfS_S_ffffii_param_2];
	ld.param.f32 	%f1, [_Z6calc_bPfS_S_ffffii_param_3];
	ld.param.f32 	%f2, [_Z6calc_bPfS_S_ffffii_param_4];
	ld.param.f32 	%f3, [_Z6calc_bPfS_S_ffffii_param_5];
	ld.param.f32 	%f4, [_Z6calc_bPfS_S_ffffii_param_6];
	ld.param.u32 	%r4, [_Z6calc_bPfS_S_ffffii_param_7];
	ld.param.u32 	%r5, [_Z6calc_bPfS_S_ffffii_param_8];
	mov.u32 	%r6, %ctaid.x;
	mov.u32 	%r7, %ntid.x;
	mov.u32 	%r8, %tid.x;
	mad.lo.s32 	%r9, %r6, %r7, %r8;
	setp.eq.s32 	%p1, %r9, 0;
	add.s32 	%r10, %r4, -1;
	add.s32 	%r11, %r5, -1;
	min.s32 	%r12, %r10, %r11;
	setp.le.s32 	%p2, %r12, %r9;
	or.pred  	%p3, %p2, %p1;
	@%p3 bra 	$L__BB0_2;
	ld.param.u64 	%rd21, [_Z6calc_bPfS_S_ffffii_param_0];
	cvta.to.global.u64 	%rd4, %rd2;
	cvta.to.global.u64 	%rd5, %rd3;
	cvta.to.global.u64 	%rd6, %rd21;
	rcp.rn.f32 	%f5, %f2;
	mul.lo.s32 	%r13, %r5, %r9;
	mul.lo.s32 	%r14, %r4, %r9;
	add.s32 	%r15, %r14, %r4;
	add.s32 	%r16, %r13, %r15;
	mul.wide.s32 	%rd7, %r16, 4;
	add.s64 	%rd8, %rd4, %rd7;
	ld.global.f32 	%f6, [%rd8];
	add.s32 	%r17, %r9, -1;
	mad.lo.s32 	%r18, %r4, %r17, %r13;
	mul.wide.s32 	%rd9, %r18, 4;
	add.s64 	%rd10, %rd4, %rd9;
	ld.global.f32 	%f7, [%rd10];
	sub.f32 	%f8, %f6, %f7;
	add.f32 	%f9, %f3, %f3;
	div.rn.f32 	%f10, %f8, %f9;
	add.s32 	%r19, %r13, %r5;
	add.s32 	%r20, %r19, %r14;
	mul.wide.s32 	%rd11, %r20, 4;
	add.s64 	%rd12, %rd5, %rd11;
	ld.global.f32 	%f11, [%rd12];
	shl.b32 	%r21, %r5, 1;
	sub.s32 	%r22, %r19, %r21;
	add.s32 	%r23, %r22, %r14;
	mul.wide.s32 	%rd13, %r23, 4;
	add.s64 	%rd14, %rd5, %rd13;
	ld.global.f32 	%f12, [%rd14];
	sub.f32 	%f13, %f11, %f12;
	add.f32 	%f14, %f4, %f4;
	div.rn.f32 	%f15, %f13, %f14;
	add.f32 	%f16, %f10, %f15;
	mul.f32 	%f17, %f5, %f16;
	mul.f32 	%f18, %f10, %f10;
	sub.f32 	%f19, %f17, %f18;
	add.s64 	%rd15, %rd4, %rd11;
	ld.global.f32 	%f20, [%rd15];
	add.s64 	%rd16, %rd4, %rd13;
	ld.global.f32 	%f21, [%rd16];
	sub.f32 	%f22, %f20, %f21;
	div.rn.f32 	%f23, %f22, %f14;
	add.s64 	%rd17, %rd5, %rd7;
	ld.global.f32 	%f24, [%rd17];
	add.s64 	%rd18, %rd5, %rd9;
	ld.global.f32 	%f25, [%rd18];
	sub.f32 	%f26, %f24, %f25;
	mul.f32 	%f27, %f23, %f26;
	div.rn.f32 	%f28, %f27, %f9;
	add.f32 	%f29, %f28, %f28;
	sub.f32 	%f30, %f19, %f29;
	mul.f32 	%f31, %f15, %f15;
	sub.f32 	%f32, %f30, %f31;
	mul.f32 	%f33, %f1, %f32;
	add.s32 	%r24, %r18, %r4;
	mul.wide.s32 	%rd19, %r24, 4;
	add.s64 	%rd20, %rd6, %rd19;
	st.global.f32 	[%rd20], %f33;
$L__BB0_2:
	ret;

}
	// .globl	_Z6calc_pPfS_S_ffii
.visible .entry _Z6calc_pPfS_S_ffii(
	.param .u64 .ptr .align 1 _Z6calc_pPfS_S_ffii_param_0,
	.param .u64 .ptr .align 1 _Z6calc_pPfS_S_ffii_param_1,
	.param .u64 .ptr .align 1 _Z6calc_pPfS_S_ffii_param_2,
	.param .f32 _Z6calc_pPfS_S_ffii_param_3,
	.param .f32 _Z6calc_pPfS_S_ffii_param_4,
	.param .u32 _Z6calc_pPfS_S_ffii_param_5,
	.param .u32 _Z6calc_pPfS_S_ffii_param_6
)
{
	.reg .pred 	%p<4>;
	.reg .b32 	%r<25>;
	.reg .b32 	%f<22>;
	.reg .b64 	%rd<18>;

	ld.param.u64 	%rd1, [_Z6calc_pPfS_S_ffii_param_0];
	ld.param.u64 	%rd2, [_Z6calc_pPfS_S_ffii_param_1];
	ld.param.u64 	%rd3, [_Z6calc_pPfS_S_ffii_param_2];
	ld.param.f32 	%f1, [_Z6calc_pPfS_S_ffii_param_3];
	ld.param.f32 	%f2, [_Z6calc_pPfS_S_ffii_param_4];
	ld.param.u32 	%r4, [_Z6calc_pPfS_S_ffii_param_5];
	ld.param.u32 	%r5, [_Z6calc_pPfS_S_ffii_param_6];
	mov.u32 	%r6, %ctaid.x;
	mov.u32 	%r7, %ntid.x;
	mov.u32 	%r8, %tid.x;
	mad.lo.s32 	%r9, %r6, %r7, %r8;
	setp.eq.s32 	%p1, %r9, 0;
	add.s32 	%r10, %r4, -1;
	add.s32 	%r11, %r5, -1;
	min.s32 	%r12, %r10, %r11;
	setp.le.s32 	%p2, %r12, %r9;
	or.pred  	%p3, %p2, %p1;
	@%p3 bra 	$L__BB1_2;
	cvta.to.global.u64 	%rd4, %rd3;
	cvta.to.global.u64 	%rd5, %rd1;
	cvta.to.global.u64 	%rd6, %rd2;
	mul.f32 	%f3, %f2, %f2;
	mul.lo.s32 	%r13, %r5, %r9;
	mul.lo.s32 	%r14, %r4, %r9;
	add.s32 	%r15, %r14, %r4;
	add.s32 	%r16, %r13, %r15;
	mul.wide.s32 	%rd7, %r16, 4;
	add.s64 	%rd8, %rd4, %rd7;
	ld.global.f32 	%f4, [%rd8];
	add.s32 	%r17, %r9, -1;
	mad.lo.s32 	%r18, %r4, %r17, %r13;
	mul.wide.s32 	%rd9, %r18, 4;
	add.s64 	%rd10, %rd4, %rd9;
	ld.global.f32 	%f5, [%rd10];
	add.f32 	%f6, %f4, %f5;
	mul.f32 	%f7, %f1, %f1;
	add.s32 	%r19, %r13, %r5;
	add.s32 	%r20, %r19, %r14;
	mul.wide.s32 	%rd11, %r20, 4;
	add.s64 	%rd12, %rd4, %rd11;
	ld.global.f32 	%f8, [%rd12];
	shl.b32 	%r21, %r5, 1;
	sub.s32 	%r22, %r19, %r21;
	add.s32 	%r23, %r22, %r14;
	mul.wide.s32 	%rd13, %r23, 4;
	add.s64 	%rd14, %rd4, %rd13;
	ld.global.f32 	%f9, [%rd14];
	add.f32 	%f10, %f8, %f9;
	mul.f32 	%f11, %f7, %f10;
	fma.rn.f32 	%f12, %f3, %f6, %f11;
	add.s32 	%r24, %r18, %r4;
	mul.wide.s32 	%rd15, %r24, 4;
	add.s64 	%rd16, %rd5, %rd15;
	ld.global.f32 	%f13, [%rd16];
	mul.f32 	%f14, %f1, %f13;
	mul.f32 	%f15, %f1, %f14;
	mul.f32 	%f16, %f2, %f15;
	mul.f32 	%f17, %f2, %f16;
	sub.f32 	%f18, %f12, %f17;
	add.f32 	%f19, %f7, %f3;
	add.f32 	%f20, %f19, %f19;
	div.rn.f32 	%f21, %f18, %f20;
	add.s64 	%rd17, %rd6, %rd15;
	st.global.f32 	[%rd17], %f21;
$L__BB1_2:
	ret;

}
	// .globl	_Z7calc_uvPfS_S_S_S_fffffii
.visible .entry _Z7calc_uvPfS_S_S_S_fffffii(
	.param .u64 .ptr .align 1 _Z7calc_uvPfS_S_S_S_fffffii_param_0,
	.param .u64 .ptr .align 1 _Z7calc_uvPfS_S_S_S_fffffii_param_1,
	.param .u64 .ptr .align 1 _Z7calc_uvPfS_S_S_S_fffffii_param_2,
	.param .u64 .ptr .align 1 _Z7calc_uvPfS_S_S_S_fffffii_param_3,
	.param .u64 .ptr .align 1 _Z7calc_uvPfS_S_S_S_fffffii_param_4,
	.param .f32 _Z7calc_uvPfS_S_S_S_fffffii_param_5,
	.param .f32 _Z7calc_uvPfS_S_S_S_fffffii_param_6,
	.param .f32 _Z7calc_uvPfS_S_S_S_fffffii_param_7,
	.param .f32 _Z7calc_uvPfS_S_S_S_fffffii_param_8,
	.param .f32 _Z7calc_uvPfS_S_S_S_fffffii_param_9,
	.param .u32 _Z7calc_uvPfS_S_S_S_fffffii_param_10,
	.param .u32 _Z7calc_uvPfS_S_S_S_fffffii_param_11
)
{
	.reg .pred 	%p<4>;
	.reg .b32 	%r<22>;
	.reg .b32 	%f<66>;
	.reg .b64 	%rd<38>;

	ld.param.u64 	%rd4, [_Z7calc_uvPfS_S_S_S_fffffii_param_3];
	ld.param.f32 	%f1, [_Z7calc_uvPfS_S_S_S_fffffii_param_5];
	ld.param.f32 	%f2, [_Z7calc_uvPfS_S_S_S_fffffii_param_6];
	ld.param.f32 	%f3, [_Z7calc_uvPfS_S_S_S_fffffii_param_7];
	ld.param.f32 	%f4, [_Z7calc_uvPfS_S_S_S_fffffii_param_8];
	ld.param.f32 	%f5, [_Z7calc_uvPfS_S_S_S_fffffii_param_9];
	ld.param.u32 	%r4, [_Z7calc_uvPfS_S_S_S_fffffii_param_10];
	ld.param.u32 	%r5, [_Z7calc_uvPfS_S_S_S_fffffii_param_11];
	mov.u32 	%r6, %ctaid.x;
	mov.u32 	%r7, %ntid.x;
	mov.u32 	%r8, %tid.x;
	mad.lo.s32 	%r9, %r6, %r7, %r8;
	setp.eq.s32 	%p1, %r9, 0;
	add.s32 	%r10, %r4, -1;
	add.s32 	%r11, %r5, -1;
	min.s32 	%r12, %r10, %r11;
	setp.le.s32 	%p2, %r12, %r9;
	or.pred  	%p3, %p2, %p1;
	@%p3 bra 	$L__BB2_2;
	ld.param.u64 	%rd37, [_Z7calc_uvPfS_S_S_S_fffffii_param_4];
	ld.param.u64 	%rd36, [_Z7calc_uvPfS_S_S_S_fffffii_param_2];
	ld.param.u64 	%rd35, [_Z7calc_uvPfS_S_S_S_fffffii_param_1];
	ld.param.u64 	%rd34, [_Z7calc_uvPfS_S_S_S_fffffii_param_0];
	cvta.to.global.u64 	%rd6, %rd36;
	cvta.to.global.u64 	%rd7, %rd37;
	cvta.to.global.u64 	%rd8, %rd34;
	cvta.to.global.u64 	%rd9, %rd4;
	cvta.to.global.u64 	%rd10, %rd35;
	mul.lo.s32 	%r13, %r5, %r9;
	mul.lo.s32 	%r14, %r4, %r9;
	add.s32 	%r15, %r13, %r14;
	mul.wide.s32 	%rd11, %r15, 4;
	add.s64 	%rd12, %rd6, %rd11;
	ld.global.f32 	%f6, [%rd12];
	mul.f32 	%f7, %f3, %f6;
	div.rn.f32 	%f8, %f7, %f4;
	sub.s32 	%r16, %r14, %r4;
	add.s32 	%r17, %r13, %r16;
	mul.wide.s32 	%rd13, %r17, 4;
	add.s64 	%rd14, %rd6, %rd13;
	ld.global.f32 	%f9, [%rd14];
	sub.f32 	%f10, %f6, %f9;
	mul.f32 	%f11, %f8, %f10;
	sub.f32 	%f12, %f6, %f11;
	div.rn.f32 	%f13, %f7, %f5;
	sub.s32 	%r18, %r13, %r5;
	add.s32 	%r19, %r18, %r14;
	mul.wide.s32 	%rd15, %r19, 4;
	add.s64 	%rd16, %rd6, %rd15;
	ld.global.f32 	%f14, [%rd16];
	sub.f32 	%f15, %f6, %f14;
	mul.f32 	%f16, %f13, %f15;
	sub.f32 	%f17, %f12, %f16;
	add.f32 	%f18, %f1, %f1;
	mul.f32 	%f19, %f18, %f4;
	div.rn.f32 	%f20, %f3, %f19;
	add.s32 	%r20, %r15, %r4;
	mul.wide.s32 	%rd17, %r20, 4;
	add.s64 	%rd18, %rd7, %rd17;
	ld.global.f32 	%f21, [%rd18];
	add.s64 	%rd19, %rd7, %rd13;
	ld.global.f32 	%f22, [%rd19];
	sub.f32 	%f23, %f21, %f22;
	mul.f32 	%f24, %f20, %f23;
	sub.f32 	%f25, %f17, %f24;
	mul.f32 	%f26, %f2, %f3;
	mul.f32 	%f27, %f4, %f4;
	div.rn.f32 	%f28, %f26, %f27;
	mul.wide.s32 	%rd20, %r4, 4;
	add.s64 	%rd21, %rd12, %rd20;
	ld.global.f32 	%f29, [%rd21];
	add.f32 	%f30, %f6, %f6;
	sub.f32 	%f31, %f29, %f30;
	add.f32 	%f32, %f9, %f31;
	fma.rn.f32 	%f33, %f28, %f32, %f25;
	mul.f32 	%f34, %f5, %f5;
	div.rn.f32 	%f35, %f26, %f34;
	add.s32 	%r21, %r15, %r5;
	mul.wide.s32 	%rd22, %r5, 4;
	add.s64 	%rd23, %rd12, %rd22;
	ld.global.f32 	%f36, [%rd23];
	sub.f32 	%f37, %f36, %f30;
	add.f32 	%f38, %f14, %f37;
	fma.rn.f32 	%f39, %f35, %f38, %f33;
	add.s64 	%rd24, %rd8, %rd11;
	st.global.f32 	[%rd24], %f39;
	add.s64 	%rd25, %rd9, %rd11;
	ld.global.f32 	%f40, [%rd25];
	mul.f32 	%f41, %f3, %f40;
	div.rn.f32 	%f42, %f41, %f4;
	add.s64 	%rd26, %rd9, %rd13;
	ld.global.f32 	%f43, [%rd26];
	sub.f32 	%f44, %f40, %f43;
	mul.f32 	%f45, %f42, %f44;
	sub.f32 	%f46, %f40, %f45;
	div.rn.f32 	%f47, %f41, %f5;
	add.s64 	%rd27, %rd9, %rd15;
	ld.global.f32 	%f48, [%rd27];
	sub.f32 	%f49, %f40, %f48;
	mul.f32 	%f50, %f47, %f49;
	sub.f32 	%f51, %f46, %f50;
	mul.wide.s32 	%rd28, %r21, 4;
	add.s64 	%rd29, %rd7, %rd28;
	ld.global.f32 	%f52, [%rd29];
	add.s64 	%rd30, %rd7, %rd15;
	ld.global.f32 	%f53, [%rd30];
	sub.f32 	%f54, %f52, %f53;
	mul.f32 	%f55, %f20, %f54;
	sub.f32 	%f56, %f51, %f55;
	add.s64 	%rd31, %rd25, %rd20;
	ld.global.f32 	%f57, [%rd31];
	add.f32 	%f58, %f40, %f40;
	sub.f32 	%f59, %f57, %f58;
	add.f32 	%f60, %f43, %f59;
	fma.rn.f32 	%f61, %f28, %f60, %f56;
	add.s64 	%rd32, %rd25, %rd22;
	ld.global.f32 	%f62, [%rd32];
	sub.f32 	%f63, %f62, %f58;
	add.f32 	%f64, %f48, %f63;
	fma.rn.f32 	%f65, %f35, %f64, %f61;
	add.s64 	%rd33, %rd10, %rd11;
	st.global.f32 	[%rd33], %f65;
$L__BB2_2:
	ret;

}


// ===== COMPILED SASS (sm_100) =====

	.target	sm_100

	.elftype	@"ET_EXEC"


//--------------------- .note.nv.tkinfo           --------------------------
	.section	.note.nv.tkinfo,"",@"SHT_NOTE"
	.sectionflags	@"SHF_NOTE_NV_TKINFO"
	.tkinfo
        /*0018*/ 	.word	0x00000002
        /*0030*/ 	.string	""
        /*0030*/ 	.string	"ptxas"
        /*0030*/ 	.string	"Cuda compilation tools, release 13.0, V13.0.88"
        /*0030*/ 	.string	"Build cuda_13.0.r13.0/compiler.36424714_0"
        /*0030*/ 	.string	"-arch sm_100 -m 64 "



//--------------------- .note.nv.cuinfo           --------------------------
	.section	.note.nv.cuinfo,"",@"SHT_NOTE"
	.sectionflags	@"SHF_NOTE_NV_CUINFO"
        /*0018*/ 	.short	0x0002
        /*001a*/ 	.short	0x0064
        /*001c*/ 	.short	0x0082
	.zero		2


//--------------------- .nv.info                  --------------------------
	.section	.nv.info,"",@"SHT_CUDA_INFO"
	.align	4


	//----- nvinfo : EIATTR_REGCOUNT
	.align		4
        /*0000*/ 	.byte	0x04, 0x2f
        /*0002*/ 	.short	(.L_1 - .L_0)
	.align		4
.L_0:
        /*0004*/ 	.word	index@(_Z6calc_bPfS_S_ffffii)
        /*0008*/ 	.word	0x00000016


	//----- nvinfo : EIATTR_FRAME_SIZE
	.align		4
.L_1:
        /*000c*/ 	.byte	0x04, 0x11
        /*000e*/ 	.short	(.L_3 - .L_2)
	.align		4
.L_2:
        /*0010*/ 	.word	index@($__internal_3_$__cuda_sm3x_div_rn_noftz_f32_slowpath)
        /*0014*/ 	.word	0x00000000


	//----- nvinfo : EIATTR_FRAME_SIZE
	.align		4
.L_3:
        /*0018*/ 	.byte	0x04, 0x11
        /*001a*/ 	.short	(.L_5 - .L_4)
	.align		4
.L_4:
        /*001c*/ 	.word	index@($__internal_2_$__cuda_sm20_rcp_rn_f32_slowpath)
        /*0020*/ 	.word	0x00000000


	//----- nvinfo : EIATTR_FRAME_SIZE
	.align		4
.L_5:
        /*0024*/ 	.byte	0x04, 0x11
        /*0026*/ 	.short	(.L_7 - .L_6)
	.align		4
.L_6:
        /*0028*/ 	.word	index@(_Z6calc_bPfS_S_ffffii)
        /*002c*/ 	.word	0x00000000


	//----- nvinfo : EIATTR_REGCOUNT
	.align		4
.L_7:
        /*0030*/ 	.byte	0x04, 0x2f
        /*0032*/ 	.short	(.L_9 - .L_8)
	.align		4
.L_8:
        /*0034*/ 	.word	index@(_Z6calc_pPfS_S_ffii)
        /*0038*/ 	.word	0x00000016


	//----- nvinfo : EIATTR_FRAME_SIZE
	.align		4
.L_9:
        /*003c*/ 	.byte	0x04, 0x11
        /*003e*/ 	.short	(.L_11 - .L_10)
	.align		4
.L_10:
        /*0040*/ 	.word	index@($__internal_1_$__cuda_sm3x_div_rn_noftz_f32_slowpath)
        /*0044*/ 	.word	0x00000000


	//----- nvinfo : EIATTR_FRAME_SIZE
	.align		4
.L_11:
        /*0048*/ 	.byte	0x04, 0x11
        /*004a*/ 	.short	(.L_13 - .L_12)
	.align		4
.L_12:
        /*004c*/ 	.word	index@(_Z6calc_pPfS_S_ffii)
        /*0050*/ 	.word	0x00000000


	//----- nvinfo : EIATTR_REGCOUNT
	.align		4
.L_13:
        /*0054*/ 	.byte	0x04, 0x2f
        /*0056*/ 	.short	(.L_15 - .L_14)
	.align		4
.L_14:
        /*0058*/ 	.word	index@(_Z7calc_uvPfS_S_S_S_fffffii)
        /*005c*/ 	.word	0x0000001c


	//----- nvinfo : EIATTR_FRAME_SIZE
	.align		4
.L_15:
        /*0060*/ 	.byte	0x04, 0x11
        /*0062*/ 	.short	(.L_17 - .L_16)
	.align		4
.L_16:
        /*0064*/ 	.word	index@($__internal_0_$__cuda_sm3x_div_rn_noftz_f32_slowpath)
        /*0068*/ 	.word	0x00000000


	//----- nvinfo : EIATTR_FRAME_SIZE
	.align		4
.L_17:
        /*006c*/ 	.byte	0x04, 0x11
        /*006e*/ 	.short	(.L_19 - .L_18)
	.align		4
.L_18:
        /*0070*/ 	.word	index@(_Z7calc_uvPfS_S_S_S_fffffii)
        /*0074*/ 	.word	0x00000000


	//----- nvinfo : EIATTR_MIN_STACK_SIZE
	.align		4
.L_19:
        /*0078*/ 	.byte	0x04, 0x12
        /*007a*/ 	.short	(.L_21 - .L_20)
	.align		4
.L_20:
        /*007c*/ 	.word	index@(_Z7calc_uvPfS_S_S_S_fffffii)
        /*0080*/ 	.word	0x00000000


	//----- nvinfo : EIATTR_MIN_STACK_SIZE
	.align		4
.L_21:
        /*0084*/ 	.byte	0x04, 0x12
        /*0086*/ 	.short	(.L_23 - .L_22)
	.align		4
.L_22:
        /*0088*/ 	.word	index@(_Z6calc_pPfS_S_ffii)
        /*008c*/ 	.word	0x00000000


	//----- nvinfo : EIATTR_MIN_STACK_SIZE
	.align		4
.L_23:
        /*0090*/ 	.byte	0x04, 0x12
        /*0092*/ 	.short	(.L_25 - .L_24)
	.align		4
.L_24:
        /*0094*/ 	.word	index@(_Z6calc_bPfS_S_ffffii)
        /*0098*/ 	.word	0x00000000
.L_25:


//--------------------- .nv.compat                --------------------------
	.section	.nv.compat,"",@"SHT_CUDA_COMPAT_INFO"
	.align	4
        /*0000*/ 	.byte	0x02, 0x09, 0x00, 0x00, 0x02, 0x02, 0x01, 0x00, 0x02, 0x05, 0x05, 0x00, 0x03, 0x07, 0x01, 0x01
        /*0010*/ 	.byte	0x02, 0x03, 0x00, 0x00, 0x02, 0x06, 0x01, 0x00, 0x04, 0x0b, 0x08, 0x00, 0x01, 0x00, 0x00, 0x00
        /*0020*/ 	.byte	0x00, 0x00, 0x00, 0x00


//--------------------- .nv.info._Z7calc_uvPfS_S_S_S_fffffii --------------------------
	.section	.nv.info._Z7calc_uvPfS_S_S_S_fffffii,"",@"SHT_CUDA_INFO"
	.sectionflags	@""
	.align	4


	//----- nvinfo : EIATTR_CUDA_API_VERSION
	.align		4
        /*0000*/ 	.byte	0x04, 0x37
        /*0002*/ 	.short	(.L_27 - .L_26)
.L_26:
        /*0004*/ 	.word	0x00000082


	//----- nvinfo : EIATTR_KPARAM_INFO
	.align		4
.L_27:
        /*0008*/ 	.byte	0x04, 0x17
        /*000a*/ 	.short	(.L_29 - .L_28)
.L_28:
        /*000c*/ 	.word	0x00000000
        /*0010*/ 	.short	0x000b
        /*0012*/ 	.short	0x0040
        /*0014*/ 	.byte	0x00, 0xf0, 0x11, 0x00


	//----- nvinfo : EIATTR_KPARAM_INFO
	.align		4
.L_29:
        /*0018*/ 	.byte	0x04, 0x17
        /*001a*/ 	.short	(.L_31 - .L_30)
.L_30:
        /*001c*/ 	.word	0x00000000
        /*0020*/ 	.short	0x000a
        /*0022*/ 	.short	0x003c
        /*0024*/ 	.byte	0x00, 0xf0, 0x11, 0x00


	//----- nvinfo : EIATTR_KPARAM_INFO
	.align		4
.L_31:
        /*0028*/ 	.byte	0x04, 0x17
        /*002a*/ 	.short	(.L_33 - .L_32)
.L_32:
        /*002c*/ 	.word	0x00000000
        /*0030*/ 	.short	0x0009
        /*0032*/ 	.short	0x0038
        /*0034*/ 	.byte	0x00, 0xf0, 0x11, 0x00


	//----- nvinfo : EIATTR_KPARAM_INFO
	.align		4
.L_33:
        /*0038*/ 	.byte	0x04, 0x17
        /*003a*/ 	.short	(.L_35 - .L_34)
.L_34:
        /*003c*/ 	.word	0x00000000
        /*0040*/ 	.short	0x0008
        /*0042*/ 	.short	0x0034
        /*0044*/ 	.byte	0x00, 0xf0, 0x11, 0x00


	//----- nvinfo : EIATTR_KPARAM_INFO
	.align		4
.L_35:
        /*0048*/ 	.byte	0x04, 0x17
        /*004a*/ 	.short	(.L_37 - .L_36)
.L_36:
        /*004c*/ 	.word	0x00000000
        /*0050*/ 	.short	0x0007
        /*0052*/ 	.short	0x0030
        /*0054*/ 	.byte	0x00, 0xf0, 0x11, 0x00


	//----- nvinfo : EIATTR_KPARAM_INFO
	.align		4
.L_37:
        /*0058*/ 	.byte	0x04, 0x17
        /*005a*/ 	.short	(.L_39 - .L_38)
.L_38:
        /*005c*/ 	.word	0x00000000
        /*0060*/ 	.short	0x0006
        /*0062*/ 	.short	0x002c
        /*0064*/ 	.byte	0x00, 0xf0, 0x11, 0x00


	//----- nvinfo : EIATTR_KPARAM_INFO
	.align		4
.L_39:
        /*0068*/ 	.byte	0x04, 0x17
        /*006a*/ 	.short	(.L_41 - .L_40)
.L_40:
        /*006c*/ 	.word	0x00000000
        /*0070*/ 	.short	0x0005
        /*0072*/ 	.short	0x0028
        /*0074*/ 	.byte	0x00, 0xf0, 0x11, 0x00


	//----- nvinfo : EIATTR_KPARAM_INFO
	.align		4
.L_41:
        /*0078*/ 	.byte	0x04, 0x17
        /*007a*/ 	.short	(.L_43 - .L_42)
.L_42:
        /*007c*/ 	.word	0x00000000
        /*0080*/ 	.short	0x0004
        /*0082*/ 	.short	0x0020
        /*0084*/ 	.byte	0x00, 0xf5, 0x21, 0x00


	//----- nvinfo : EIATTR_KPARAM_INFO
	.align		4
.L_43:
        /*0088*/ 	.byte	0x04, 0x17
        /*008a*/ 	.short	(.L_45 - .L_44)
.L_44:
        /*008c*/ 	.word	0x00000000
        /*0090*/ 	.short	0x0003
        /*0092*/ 	.short	0x0018
        /*0094*/ 	.byte	0x00, 0xf5, 0x21, 0x00


	//----- nvinfo : EIATTR_KPARAM_INFO
	.align		4
.L_45:
        /*0098*/ 	.byte	0x04, 0x17
        /*009a*/ 	.short	(.L_47 - .L_46)
.L_46:
        /*009c*/ 	.word	0x00000000
        /*00a0*/ 	.short	0x0002
        /*00a2*/ 	.short	0x0010
        /*00a4*/ 	.byte	0x00, 0xf5, 0x21, 0x00


	//----- nvinfo : EIATTR_KPARAM_INFO
	.align		4
.L_47:
        /*00a8*/ 	.byte	0x04, 0x17
        /*00aa*/ 	.short	(.L_49 - .L_48)
.L_48:
        /*00ac*/ 	.word	0x00000000
        /*00b0*/ 	.short	0x0001
        /*00b2*/ 	.short	0x0008
        /*00b4*/ 	.byte	0x00, 0xf5, 0x21, 0x00


	//----- nvinfo : EIATTR_KPARAM_INFO
	.align		4
.L_49:
        /*00b8*/ 	.byte	0x04, 0x17
        /*00ba*/ 	.short	(.L_51 - .L_50)
.L_50:
        /*00bc*/ 	.word	0x00000000
        /*00c0*/ 	.short	0x0000
        /*00c2*/ 	.short	0x0000
        /*00c4*/ 	.byte	0x00, 0xf5, 0x21, 0x00


	//----- nvinfo : EIATTR_SPARSE_MMA_MASK
	.align		4
.L_51:
        /*00c8*/ 	.byte	0x03, 0x50
        /*00ca*/ 	.short	0x0000


	//----- nvinfo : EIATTR_MAXREG_COUNT
	.align		4
        /*00cc*/ 	.byte	0x03, 0x1b
        /*00ce*/ 	.short	0x00ff


	//----- nvinfo : EIATTR_MERCURY_ISA_VERSION
	.align		4
        /*00d0*/ 	.byte	0x03, 0x5f
        /*00d2*/ 	.short	0x0101


	//----- nvinfo : EIATTR_VRC_CTA_INIT_COUNT
	.align		4
        /*00d4*/ 	.byte	0x02, 0x4a
	.zero		1
	.zero		1


	//----- nvinfo : EIATTR_EXIT_INSTR_OFFSETS
	.align		4
        /*00d8*/ 	.byte	0x04, 0x1c
        /*00da*/ 	.short	(.L_53 - .L_52)


	//   ....[0]....
.L_52:
        /*00dc*/ 	.word	0x000000b0


	//   ....[1]....
        /*00e0*/ 	.word	0x00000d50


	//----- nvinfo : EIATTR_CRS_STACK_SIZE
	.align		4
.L_53:
        /*00e4*/ 	.byte	0x04, 0x1e
        /*00e6*/ 	.short	(.L_55 - .L_54)
.L_54:
        /*00e8*/ 	.word	0x00000000


	//----- nvinfo : EIATTR_CBANK_PARAM_SIZE
	.align		4
.L_55:
        /*00ec*/ 	.byte	0x03, 0x19
        /*00ee*/ 	.short	0x0044


	//----- nvinfo : EIATTR_PARAM_CBANK
	.align		4
        /*00f0*/ 	.byte	0x04, 0x0a
        /*00f2*/ 	.short	(.L_57 - .L_56)
	.align		4
.L_56:
        /*00f4*/ 	.word	index@(.nv.constant0._Z7calc_uvPfS_S_S_S_fffffii)
        /*00f8*/ 	.short	0x0380
        /*00fa*/ 	.short	0x0044


	//----- nvinfo : EIATTR_SW_WAR
	.align		4
.L_57:
        /*00fc*/ 	.byte	0x04, 0x36
        /*00fe*/ 	.short	(.L_59 - .L_58)
.L_58:
        /*0100*/ 	.word	0x00000008
.L_59:


//--------------------- .nv.info._Z6calc_pPfS_S_ffii --------------------------
	.section	.nv.info._Z6calc_pPfS_S_ffii,"",@"SHT_CUDA_INFO"
	.sectionflags	@""
	.align	4


	//----- nvinfo : EIATTR_CUDA_API_VERSION
	.align		4
        /*0000*/ 	.byte	0x04, 0x37
        /*0002*/ 	.short	(.L_61 - .L_60)
.L_60:
        /*0004*/ 	.word	0x00000082


	//----- nvinfo : EIATTR_KPARAM_INFO
	.align		4
.L_61:
        /*0008*/ 	.byte	0x04, 0x17
        /*000a*/ 	.short	(.L_63 - .L_62)
.L_62:
        /*000c*/ 	.word	0x00000000
        /*0010*/ 	.short	0x0006
        /*0012*/ 	.short	0x0024
        /*0014*/ 	.byte	0x00, 0xf0, 0x11, 0x00


	//----- nvinfo : EIATTR_KPARAM_INFO
	.align		4
.L_63:
        /*0018*/ 	.byte	0x04, 0x17
        /*001a*/ 	.short	(.L_65 - .L_64)
.L_64:
        /*001c*/ 	.word	0x00000000
        /*0020*/ 	.short	0x0005
        /*0022*/ 	.short	0x0020
        /*0024*/ 	.byte	0x00, 0xf0, 0x11, 0x00


	//----- nvinfo : EIATTR_KPARAM_INFO
	.align		4
.L_65:
        /*0028*/ 	.byte	0x04, 0x17
        /*002a*/ 	.short	(.L_67 - .L_66)
.L_66:
        /*002c*/ 	.word	0x00000000
        /*0030*/ 	.short	0x0004
        /*0032*/ 	.short	0x001c
        /*0034*/ 	.byte	0x00, 0xf0, 0x11, 0x00


	//----- nvinfo : EIATTR_KPARAM_INFO
	.align		4
.L_67:
        /*0038*/ 	.byte	0x04, 0x17
        /*003a*/ 	.short	(.L_69 - .L_68)
.L_68:
        /*003c*/ 	.word	0x00000000
        /*0040*/ 	.short	0x0003
        /*0042*/ 	.short	0x0018
        /*0044*/ 	.byte	0x00, 0xf0, 0x11, 0x00


	//----- nvinfo : EIATTR_KPARAM_INFO
	.align		4
.L_69:
        /*0048*/ 	.byte	0x04, 0x17
        /*004a*/ 	.short	(.L_71 - .L_70)
.L_70:
        /*004c*/ 	.word	0x00000000
        /*0050*/ 	.short	0x0002
        /*0052*/ 	.short	0x0010
        /*0054*/ 	.byte	0x00, 0xf5, 0x21, 0x00


	//----- nvinfo : EIATTR_KPARAM_INFO
	.align		4
.L_71:
        /*0058*/ 	.byte	0x04, 0x17
        /*005a*/ 	.short	(.L_73 - .L_72)
.L_72:
        /*005c*/ 	.word	0x00000000
        /*0060*/ 	.short	0x0001
        /*0062*/ 	.short	0x0008
        /*0064*/ 	.byte	0x00, 0xf5, 0x21, 0x00


	//----- nvinfo : EIATTR_KPARAM_INFO
	.align		4
.L_73:
        /*0068*/ 	.byte	0x04, 0x17
        /*006a*/ 	.short	(.L_75 - .L_74)
.L_74:
        /*006c*/ 	.word	0x00000000
        /*0070*/ 	.short	0x0000
        /*0072*/ 	.short	0x0000
        /*0074*/ 	.byte	0x00, 0xf5, 0x21, 0x00


	//----- nvinfo : EIATTR_SPARSE_MMA_MASK
	.align		4
.L_75:
        /*0078*/ 	.byte	0x03, 0x50
        /*007a*/ 	.short	0x0000


	//----- nvinfo : EIATTR_MAXREG_COUNT
	.align		4
        /*007c*/ 	.byte	0x03, 0x1b
        /*007e*/ 	.short	0x00ff


	//----- nvinfo : EIATTR_MERCURY_ISA_VERSION
	.align		4
        /*0080*/ 	.byte	0x03, 0x5f
        /*0082*/ 	.short	0x0101


	//----- nvinfo : EIATTR_VRC_CTA_INIT_COUNT
	.align		4
        /*0084*/ 	.byte	0x02, 0x4a
	.zero		1
	.zero		1


	//----- nvinfo : EIATTR_EXIT_INSTR_OFFSETS
	.align		4
        /*0088*/ 	.byte	0x04, 0x1c
        /*008a*/ 	.short	(.L_77 - .L_76)


	//   ....[0]....
.L_76:
        /*008c*/ 	.word	0x000000a0


	//   ....[1]....
        /*0090*/ 	.word	0x00000400


	//----- nvinfo : EIATTR_CRS_STACK_SIZE
	.align		4
.L_77:
        /*0094*/ 	.byte	0x04, 0x1e
        /*0096*/ 	.short	(.L_79 - .L_78)
.L_78:
        /*0098*/ 	.word	0x00000000


	//----- nvinfo : EIATTR_CBANK_PARAM_SIZE
	.align		4
.L_79:
        /*009c*/ 	.byte	0x03, 0x19
        /*009e*/ 	.short	0x0028


	//----- nvinfo : EIATTR_PARAM_CBANK
	.align		4
        /*00a0*/ 	.byte	0x04, 0x0a
        /*00a2*/ 	.short	(.L_81 - .L_80)
	.align		4
.L_80:
        /*00a4*/ 	.word	index@(.nv.constant0._Z6calc_pPfS_S_ffii)
        /*00a8*/ 	.short	0x0380
        /*00aa*/ 	.short	0x0028


	//----- nvinfo : EIATTR_SW_WAR
	.align		4
.L_81:
        /*00ac*/ 	.byte	0x04, 0x36
        /*00ae*/ 	.short	(.L_83 - .L_82)
.L_82:
        /*00b0*/ 	.word	0x00000008
.L_83:


//--------------------- .nv.info._Z6calc_bPfS_S_ffffii --------------------------
	.section	.nv.info._Z6calc_bPfS_S_ffffii,"",@"SHT_CUDA_INFO"
	.sectionflags	@""
	.align	4


	//----- nvinfo : EIATTR_CUDA_API_VERSION
	.align		4
        /*0000*/ 	.byte	0x04, 0x37
        /*0002*/ 	.short	(.L_85 - .L_84)
.L_84:
        /*0004*/ 	.word	0x00000082


	//----- nvinfo : EIATTR_KPARAM_INFO
	.align		4
.L_85:
        /*0008*/ 	.byte	0x04, 0x17
        /*000a*/ 	.short	(.L_87 - .L_86)
.L_86:
        /*000c*/ 	.word	0x00000000
        /*0010*/ 	.short	0x0008
        /*0012*/ 	.short	0x002c
        /*0014*/ 	.byte	0x00, 0xf0, 0x11, 0x00


	//----- nvinfo : EIATTR_KPARAM_INFO
	.align		4
.L_87:
        /*0018*/ 	.byte	0x04, 0x17
        /*001a*/ 	.short	(.L_89 - .L_88)
.L_88:
        /*001c*/ 	.word	0x00000000
        /*0020*/ 	.short	0x0007
        /*0022*/ 	.short	0x0028
        /*0024*/ 	.byte	0x00, 0xf0, 0x11, 0x00


	//----- nvinfo : EIATTR_KPARAM_INFO
	.align		4
.L_89:
        /*0028*/ 	.byte	0x04, 0x17
        /*002a*/ 	.short	(.L_91 - .L_90)
.L_90:
        /*002c*/ 	.word	0x00000000
        /*0030*/ 	.short	0x0006
        /*0032*/ 	.short	0x0024
        /*0034*/ 	.byte	0x00, 0xf0, 0x11, 0x00


	//----- nvinfo : EIATTR_KPARAM_INFO
	.align		4
.L_91:
        /*0038*/ 	.byte	0x04, 0x17
        /*003a*/ 	.short	(.L_93 - .L_92)
.L_92:
        /*003c*/ 	.word	0x00000000
        /*0040*/ 	.short	0x0005
        /*0042*/ 	.short	0x0020
        /*0044*/ 	.byte	0x00, 0xf0, 0x11, 0x00


	//----- nvinfo : EIATTR_KPARAM_INFO
	.align		4
.L_93:
        /*0048*/ 	.byte	0x04, 0x17
        /*004a*/ 	.short	(.L_95 - .L_94)
.L_94:
        /*004c*/ 	.word	0x00000000
        /*0050*/ 	.short	0x0004
        /*0052*/ 	.short	0x001c
        /*0054*/ 	.byte	0x00, 0xf0, 0x11, 0x00


	//----- nvinfo : EIATTR_KPARAM_INFO
	.align		4
.L_95:
        /*0058*/ 	.byte	0x04, 0x17
        /*005a*/ 	.short	(.L_97 - .L_96)
.L_96:
        /*005c*/ 	.word	0x00000000
        /*0060*/ 	.short	0x0003
        /*0062*/ 	.short	0x0018
        /*0064*/ 	.byte	0x00, 0xf0, 0x11, 0x00


	//----- nvinfo : EIATTR_KPARAM_INFO
	.align		4
.L_97:
        /*0068*/ 	.byte	0x04, 0x17
        /*006a*/ 	.short	(.L_99 - .L_98)
.L_98:
        /*006c*/ 	.word	0x00000000
        /*0070*/ 	.short	0x0002
        /*0072*/ 	.short	0x0010
        /*0074*/ 	.byte	0x00, 0xf5, 0x21, 0x00


	//----- nvinfo : EIATTR_KPARAM_INFO
	.align		4
.L_99:
        /*0078*/ 	.byte	0x04, 0x17
        /*007a*/ 	.short	(.L_101 - .L_100)
.L_100:
        /*007c*/ 	.word	0x00000000
        /*0080*/ 	.short	0x0001
        /*0082*/ 	.short	0x0008
        /*0084*/ 	.byte	0x00, 0xf5, 0x21, 0x00


	//----- nvinfo : EIATTR_KPARAM_INFO
	.align		4
.L_101:
        /*0088*/ 	.byte	0x04, 0x17
        /*008a*/ 	.short	(.L_103 - .L_102)
.L_102:
        /*008c*/ 	.word	0x00000000
        /*0090*/ 	.short	0x0000
        /*0092*/ 	.short	0x0000
        /*0094*/ 	.byte	0x00, 0xf5, 0x21, 0x00


	//----- nvinfo : EIATTR_SPARSE_MMA_MASK
	.align		4
.L_103:
        /*0098*/ 	.byte	0x03, 0x50
        /*009a*/ 	.short	0x0000


	//----- nvinfo : EIATTR_MAXREG_COUNT
	.align		4
        /*009c*/ 	.byte	0x03, 0x1b
        /*009e*/ 	.short	0x00ff


	//----- nvinfo : EIATTR_MERCURY_ISA_VERSION
	.align		4
        /*00a0*/ 	.byte	0x03, 0x5f
        /*00a2*/ 	.short	0x0101


	//----- nvinfo : EIATTR_VRC_CTA_INIT_COUNT
	.align		4
        /*00a4*/ 	.byte	0x02, 0x4a
	.zero		1
	.zero		1


	//----- nvinfo : EIATTR_EXIT_INSTR_OFFSETS
	.align		4
        /*00a8*/ 	.byte	0x04, 0x1c
        /*00aa*/ 	.short	(.L_105 - .L_104)


	//   ....[0]....
.L_104:
        /*00ac*/ 	.word	0x000000a0


	//   ....[1]....
        /*00b0*/ 	.word	0x00000840


	//----- nvinfo : EIATTR_CRS_STACK_SIZE
	.align		4
.L_105:
        /*00b4*/ 	.byte	0x04, 0x1e
        /*00b6*/ 	.short	(.L_107 - .L_106)
.L_106:
        /*00b8*/ 	.word	0x00000000


	//----- nvinfo : EIATTR_CBANK_PARAM_SIZE
	.align		4
.L_107:
        /*00bc*/ 	.byte	0x03, 0x19
        /*00be*/ 	.short	0x0030


	//----- nvinfo : EIATTR_PARAM_CBANK
	.align		4
        /*00c0*/ 	.byte	0x04, 0x0a
        /*00c2*/ 	.short	(.L_109 - .L_108)
	.align		4
.L_108:
        /*00c4*/ 	.word	index@(.nv.constant0._Z6calc_bPfS_S_ffffii)
        /*00c8*/ 	.short	0x0380
        /*00ca*/ 	.short	0x0030


	//----- nvinfo : EIATTR_SW_WAR
	.align		4
.L_109:
        /*00cc*/ 	.byte	0x04, 0x36
        /*00ce*/ 	.short	(.L_111 - .L_110)
.L_110:
        /*00d0*/ 	.word	0x00000008
.L_111:


//--------------------- .nv.callgraph             --------------------------
	.section	.nv.callgraph,"",@"SHT_CUDA_CALLGRAPH"
	.align	4
	.sectionentsize	8
	.align		4
        /*0000*/ 	.word	0x00000000
	.align		4
        /*0004*/ 	.word	0xffffffff
	.align		4
        /*0008*/ 	.word	0x00000000
	.align		4
        /*000c*/ 	.word	0xfffffffe
	.align		4
        /*0010*/ 	.word	0x00000000
	.align		4
        /*0014*/ 	.word	0xfffffffd
	.align		4
        /*0018*/ 	.word	0x00000000
	.align		4
        /*001c*/ 	.word	0xfffffffc


//--------------------- .text._Z7calc_uvPfS_S_S_S_fffffii --------------------------
	.section	.text._Z7calc_uvPfS_S_S_S_fffffii,"ax",@progbits
	.align	128
        .global         _Z7calc_uvPfS_S_S_S_fffffii
        .type           _Z7calc_uvPfS_S_S_S_fffffii,@function
        .size           _Z7calc_uvPfS_S_S_S_fffffii,(.L_x_62 - _Z7calc_uvPfS_S_S_S_fffffii)
        .other          _Z7calc_uvPfS_S_S_S_fffffii,@"STO_CUDA_ENTRY STV_DEFAULT"
_Z7calc_uvPfS_S_S_S_fffffii:
.text._Z7calc_uvPfS_S_S_S_fffffii:
[----:B------:R-:W-:Y:S01]  /*0000*/  LDC R1, c[0x0][0x37c] ;  /* 0x0000df00ff017b82 */ /* 0x000fe20000000800 */
[----:B------:R-:W0:Y:S07]  /*0010*/  S2R R3, SR_TID.X ;  /* 0x0000000000037919 */ /* 0x000e2e0000002100 */
[----:B------:R-:W0:Y:S08]  /*0020*/  S2UR UR4, SR_CTAID.X ;  /* 0x00000000000479c3 */ /* 0x000e300000002500 */
[----:B------:R-:W0:Y:S08]  /*0030*/  LDC R4, c[0x0][0x360] ;  /* 0x0000d800ff047b82 */ /* 0x000e300000000800 */
[----:B------:R-:W1:Y:S08]  /*0040*/  LDC R7, c[0x0][0x3c0] ;  /* 0x0000f000ff077b82 */ /* 0x000e700000000800 */
[----:B------:R-:W2:Y:S01]  /*0050*/  LDC R2, c[0x0][0x3bc] ;  /* 0x0000ef00ff027b82 */ /* 0x000ea20000000800 */
[----:B0-----:R-:W-:-:S05]  /*0060*/  IMAD R4, R4, UR4, R3 ;  /* 0x0000000404047c24 */ /* 0x001fca000f8e0203 */
[----:B------:R-:W-:Y:S02]  /*0070*/  ISETP.NE.AND P0, PT, R4, RZ, PT ;  /* 0x000000ff0400720c */ /* 0x000fe40003f05270 */
[----:B-1----:R-:W-:-:S04]  /*0080*/  IADD3 R0, PT, PT, R7, -0x1, RZ ;  /* 0xffffffff07007810 */ /* 0x002fc80007ffe0ff */
[----:B--2---:R-:W-:-:S04]  /*0090*/  VIADDMNMX R3, R2, 0xffffffff, R0, PT ;  /* 0xffffffff02037846 */ /* 0x004fc80003800100 */
[----:B------:R-:W-:-:S13]  /*00a0*/  ISETP.LE.OR P0, PT, R3, R4, !P0 ;  /* 0x000000040300720c */ /* 0x000fda0004703670 */
[----:B------:R-:W-:Y:S05]  /*00b0*/  @P0 EXIT ;  /* 0x000000000000094d */ /* 0x000fea0003800000 */
[----:B------:R-:W0:Y:S01]  /*00c0*/  LDC.64 R12, c[0x0][0x390] ;  /* 0x0000e400ff0c7b82 */ /* 0x000e220000000a00 */
[----:B------:R-:W1:Y:S01]  /*00d0*/  LDCU.64 UR4, c[0x0][0x358] ;  /* 0x00006b00ff0477ac */ /* 0x000e620008000a00 */
[----:B------:R-:W-:-:S05]  /*00e0*/  IADD3 R7, PT, PT, R7, R2, RZ ;  /* 0x0000000207077210 */ /* 0x000fca0007ffe0ff */
[----:B------:R-:W-:Y:S01]  /*00f0*/  IMAD R7, R4, R7, RZ ;  /* 0x0000000704077224 */ /* 0x000fe200078e02ff */
[----:B------:R-:W2:Y:S03]  /*0100*/  LDC.64 R8, c[0x0][0x3b0] ;  /* 0x0000ec00ff087b82 */ /* 0x000ea60000000a00 */
[----:B0-----:R-:W-:-:S05]  /*0110*/  IMAD.WIDE R12, R7, 0x4, R12 ;  /* 0x00000004070c7825 */ /* 0x001fca00078e020c */
[----:B-1----:R-:W3:Y:S01]  /*0120*/  LDG.E R21, desc[UR4][R12.64] ;  /* 0x000000040c157981 */ /* 0x002ee2000c1e1900 */
[----:B------:R-:W-:Y:S01]  /*0130*/  BSSY.RECONVERGENT B0, `(.L_x_0) ;  /* 0x0000010000007945 */ /* 0x000fe20003800200 */
[----:B--2---:R-:W0:Y:S02]  /*0140*/  MUFU.RCP R0, R9 ;  /* 0x0000000900007308 */ /* 0x004e240000001000 */
[----:B0-----:R-:W-:-:S04]  /*0150*/  FFMA R3, R0, -R9, 1 ;  /* 0x3f80000000037423 */ /* 0x001fc80000000809 */
[----:B------:R-:W-:Y:S01]  /*0160*/  FFMA R3, R0, R3, R0 ;  /* 0x0000000300037223 */ /* 0x000fe20000000000 */
[----:B---3--:R-:W-:-:S04]  /*0170*/  FMUL R2, R21, R8 ;  /* 0x0000000815027220 */ /* 0x008fc80000400000 */
[----:B------:R-:W0:Y:S01]  /*0180*/  FCHK P0, R2, R9 ;  /* 0x0000000902007302 */ /* 0x000e220000000000 */
[----:B------:R-:W-:-:S04]  /*0190*/  FFMA R0, R2, R3, RZ ;  /* 0x0000000302007223 */ /* 0x000fc800000000ff */
[----:B------:R-:W-:-:S04]  /*01a0*/  FFMA R5, R0, -R9, R2 ;  /* 0x8000000900057223 */ /* 0x000fc80000000002 */
[----:B------:R-:W-:Y:S01]  /*01b0*/  FFMA R14, R3, R5, R0 ;  /* 0x00000005030e7223 */ /* 0x000fe20000000000 */
[----:B0-----:R-:W-:Y:S06]  /*01c0*/  @!P0 BRA `(.L_x_1) ;  /* 0x0000000000188947 */ /* 0x001fec0003800000 */
[----:B------:R-:W0:Y:S01]  /*01d0*/  LDCU UR6, c[0x0][0x3b4] ;  /* 0x00007680ff0677ac */ /* 0x000e220008000800 */
[----:B------:R-:W-:Y:S02]  /*01e0*/  MOV R17, R2 ;  /* 0x0000000200117202 */ /* 0x000fe40000000f00 */
[----:B------:R-:W-:Y:S02]  /*01f0*/  MOV R8, 0x220 ;  /* 0x0000022000087802 */ /* 0x000fe40000000f00 */
[----:B0-----:R-:W-:-:S07]  /*0200*/  MOV R0, UR6 ;  /* 0x0000000600007c02 */ /* 0x001fce0008000f00 */
[----:B------:R-:W-:Y:S05]  /*0210*/  CALL.REL.NOINC `($__internal_0_$__cuda_sm3x_div_rn_noftz_f32_slowpath) ;  /* 0x0000000800d07944 */ /* 0x000fea0003c00000 */
[----:B------:R-:W-:-:S07]  /*0220*/  MOV R14, R0 ;  /* 0x00000000000e7202 */ /* 0x000fce0000000f00 */
.L_x_1:
[----:B------:R-:W-:Y:S05]  /*0230*/  BSYNC.RECONVERGENT B0 ;  /* 0x0000000000007941 */ /* 0x000fea0003800200 */
.L_x_0:
[----:B------:R-:W0:Y:S01]  /*0240*/  LDC.64 R8, c[0x0][0x3b8] ;  /* 0x0000ee00ff087b82 */ /* 0x000e220000000a00 */
[----:B------:R-:W1:Y:S07]  /*0250*/  LDCU UR6, c[0x0][0x3c0] ;  /* 0x00007800ff0677ac */ /* 0x000e6e0008000800 */
[----:B------:R-:W2:Y:S01]  /*0260*/  LDC.64 R10, c[0x0][0x390] ;  /* 0x0000e400ff0a7b82 */ /* 0x000ea20000000a00 */
[----:B0-----:R-:W-:-:S04]  /*0270*/  IMAD R9, R4, R9, -R9 ;  /* 0x0000000904097224 */ /* 0x001fc800078e0a09 */
[----:B-1----:R-:W-:-:S04]  /*0280*/  IMAD R6, R4, UR6, R9 ;  /* 0x0000000604067c24 */ /* 0x002fc8000f8e0209 */
[----:B--2---:R-:W-:-:S06]  /*0290*/  IMAD.WIDE R10, R6, 0x4, R10 ;  /* 0x00000004060a7825 */ /* 0x004fcc00078e020a */
[----:B------:R-:W2:Y:S01]  /*02a0*/  LDG.E R11, desc[UR4][R10.64] ;  /* 0x000000040a0b7981 */ /* 0x000ea2000c1e1900 */
[----:B------:R-:W0:Y:S01]  /*02b0*/  MUFU.RCP R3, R8 ;  /* 0x0000000800037308 */ /* 0x000e220000001000 */
[----:B------:R-:W-:Y:S07]  /*02c0*/  BSSY.RECONVERGENT B0, `(.L_x_2) ;  /* 0x000000f000007945 */ /* 0x000fee0003800200 */
[----:B------:R-:W1:Y:S01]  /*02d0*/  FCHK P0, R2, R8 ;  /* 0x0000000802007302 */ /* 0x000e620000000000 */
[----:B0-----:R-:W-:-:S04]  /*02e0*/  FFMA R0, R3, -R8, 1 ;  /* 0x3f80000003007423 */ /* 0x001fc80000000808 */
[----:B------:R-:W-:-:S04]  /*02f0*/  FFMA R3, R3, R0, R3 ;  /* 0x0000000003037223 */ /* 0x000fc80000000003 */
[----:B------:R-:W-:-:S04]  /*0300*/  FFMA R5, R2, R3, RZ ;  /* 0x0000000302057223 */ /* 0x000fc800000000ff */
[----:B------:R-:W-:-:S04]  /*0310*/  FFMA R0, R5, -R8, R2 ;  /* 0x8000000805007223 */ /* 0x000fc80000000002 */
[----:B------:R-:W-:Y:S01]  /*0320*/  FFMA R0, R3, R0, R5 ;  /* 0x0000000003007223 */ /* 0x000fe20000000005 */
[----:B--2---:R-:W-:-:S04]  /*0330*/  FADD R16, R21, -R11 ;  /* 0x8000000b15107221 */ /* 0x004fc80000000000 */
[----:B------:R-:W-:Y:S01]  /*0340*/  FFMA R3, R16, -R14, R21 ;  /* 0x8000000e10037223 */ /* 0x000fe20000000015 */
[----:B-1----:R-:W-:Y:S06]  /*0350*/  @!P0 BRA `(.L_x_3) ;  /* 0x0000000000148947 */ /* 0x002fec0003800000 */
[----:B------:R-:W0:Y:S01]  /*0360*/  LDCU UR6, c[0x0][0x3b8] ;  /* 0x00007700ff0677ac */ /* 0x000e220008000800 */
[----:B------:R-:W-:Y:S02]  /*0370*/  MOV R17, R2 ;  /* 0x0000000200117202 */ /* 0x000fe40000000f00 */
[----:B------:R-:W-:Y:S02]  /*0380*/  MOV R8, 0x3b0 ;  /* 0x000003b000087802 */ /* 0x000fe40000000f00 */
[----:B0-----:R-:W-:-:S07]  /*0390*/  MOV R0, UR6 ;  /* 0x0000000600007c02 */ /* 0x001fce0008000f00 */
[----:B------:R-:W-:Y:S05]  /*03a0*/  CALL.REL.NOINC `($__internal_0_$__cuda_sm3x_div_rn_noftz_f32_slowpath) ;  /* 0x00000008006c7944 */ /* 0x000fea0003c00000 */
.L_x_3:
[----:B------:R-:W-:Y:S05]  /*03b0*/  BSYNC.RECONVERGENT B0 ;  /* 0x0000000000007941 */ /* 0x000fea0003800200 */
.L_x_2:
[----:B------:R-:W0:Y:S01]  /*03c0*/  LDC R5, c[0x0][0x3c0] ;  /* 0x0000f000ff057b82 */ /* 0x000e220000000800 */
[----:B------:R-:W1:Y:S07]  /*03d0*/  LDCU UR6, c[0x0][0x3bc] ;  /* 0x00007780ff0677ac */ /* 0x000e6e0008000800 */
[----:B------:R-:W2:Y:S08]  /*03e0*/  LDC.64 R8, c[0x0][0x390] ;  /* 0x0000e400ff087b82 */ /* 0x000eb00000000a00 */
[----:B------:R-:W3:Y:S01]  /*03f0*/  LDC R2, c[0x0][0x3a8] ;  /* 0x0000ea00ff027b82 */ /* 0x000ee20000000800 */
[----:B0-----:R-:W-:-:S04]  /*0400*/  IMAD R5, R4, R5, -R5 ;  /* 0x0000000504057224 */ /* 0x001fc800078e0a05 */
[----:B-1----:R-:W-:Y:S01]  /*0410*/  IMAD R5, R4, UR6, R5 ;  /* 0x0000000604057c24 */ /* 0x002fe2000f8e0205 */
[----:B------:R-:W0:Y:S03]  /*0420*/  LDCU.64 UR6, c[0x0][0x3b0] ;  /* 0x00007600ff0677ac */ /* 0x000e260008000a00 */
[----:B--2---:R-:W-:-:S05]  /*0430*/  IMAD.WIDE R8, R5, 0x4, R8 ;  /* 0x0000000405087825 */ /* 0x004fca00078e0208 */
[----:B------:R1:W2:Y:S01]  /*0440*/  LDG.E R20, desc[UR4][R8.64] ;  /* 0x0000000408147981 */ /* 0x0002a2000c1e1900 */
[----:B---3--:R-:W-:-:S04]  /*0450*/  FADD R2, R2, R2 ;  /* 0x0000000202027221 */ /* 0x008fc80000000000 */
[----:B0-----:R-:W-:Y:S01]  /*0460*/  FMUL R10, R2, UR7 ;  /* 0x00000007020a7c20 */ /* 0x001fe20008400000 */
[----:B------:R-:W-:-:S03]  /*0470*/  MOV R17, UR6 ;  /* 0x0000000600117c02 */ /* 0x000fc60008000f00 */
[----:B------:R-:W0:Y:S08]  /*0480*/  MUFU.RCP R15, R10 ;  /* 0x0000000a000f7308 */ /* 0x000e300000001000 */
[----:B------:R-:W3:Y:S01]  /*0490*/  FCHK P0, R17, R10 ;  /* 0x0000000a11007302 */ /* 0x000ee20000000000 */
[----:B0-----:R-:W-:-:S04]  /*04a0*/  FFMA R4, -R10, R15, 1 ;  /* 0x3f8000000a047423 */ /* 0x001fc8000000010f */
[----:B------:R-:W-:-:S04]  /*04b0*/  FFMA R4, R15, R4, R15 ;  /* 0x000000040f047223 */ /* 0x000fc8000000000f */
[----:B------:R-:W-:-:S04]  /*04c0*/  FFMA R15, R4, UR6, RZ ;  /* 0x00000006040f7c23 */ /* 0x000fc800080000ff */
[----:B-1----:R-:W-:-:S04]  /*04d0*/  FFMA R8, -R10, R15, UR6 ;  /* 0x000000060a087e23 */ /* 0x002fc8000800010f */
[----:B------:R-:W-:Y:S01]  /*04e0*/  FFMA R4, R4, R8, R15 ;  /* 0x0000000804047223 */ /* 0x000fe2000000000f */
[----:B--2---:R-:W-:-:S04]  /*04f0*/  FADD R2, R21, -R20 ;  /* 0x8000001415027221 */ /* 0x004fc80000000000 */
[----:B------:R-:W-:Y:S01]  /*0500*/  FFMA R3, R2, -R0, R3 ;  /* 0x8000000002037223 */ /* 0x000fe20000000003 */
[----:B---3--:R-:W-:Y:S06]  /*0510*/  @!P0 BRA `(.L_x_4) ;  /* 0x0000000000188947 */ /* 0x008fec0003800000 */
[----:B------:R-:W0:Y:S01]  /*0520*/  LDCU UR6, c[0x0][0x3b0] ;  /* 0x00007600ff0677ac */ /* 0x000e220008000800 */
[----:B------:R-:W-:Y:S02]  /*0530*/  MOV R0, R10 ;  /* 0x0000000a00007202 */ /* 0x000fe40000000f00 */
[----:B------:R-:W-:Y:S02]  /*0540*/  MOV R8, 0x570 ;  /* 0x0000057000087802 */ /* 0x000fe40000000f00 */
[----:B0-----:R-:W-:-:S07]  /*0550*/  MOV R17, UR6 ;  /* 0x0000000600117c02 */ /* 0x001fce0008000f00 */
[----:B------:R-:W-:Y:S05]  /*0560*/  CALL.REL.NOINC `($__internal_0_$__cuda_sm3x_div_rn_noftz_f32_slowpath) ;  /* 0x0000000400fc7944 */ /* 0x000fea0003c00000 */
[----:B------:R-:W-:-:S07]  /*0570*/  MOV R4, R0 ;  /* 0x0000000000047202 */ /* 0x000fce0000000f00 */
.L_x_4:
[----:B------:R-:W0:Y:S01]  /*0580*/  LDC.64 R14, c[0x0][0x3a0] ;  /* 0x0000e800ff0e7b82 */ /* 0x000e220000000a00 */
[----:B------:R-:W1:Y:S02]  /*0590*/  LDCU UR6, c[0x0][0x3bc] ;  /* 0x00007780ff0677ac */ /* 0x000e640008000800 */
[----:B-1----:R-:W-:Y:S01]  /*05a0*/  IADD3 R9, PT, PT, R7, UR6, RZ ;  /* 0x0000000607097c10 */ /* 0x002fe2000fffe0ff */
[----:B------:R-:W1:Y:S01]  /*05b0*/  LDCU UR6, c[0x0][0x3ac] ;  /* 0x00007580ff0677ac */ /* 0x000e620008000800 */
[----:B0-----:R-:W-:-:S04]  /*05c0*/  IMAD.WIDE R16, R6, 0x4, R14 ;  /* 0x0000000406107825 */ /* 0x001fc800078e020e */
[----:B------:R-:W-:Y:S02]  /*05d0*/  IMAD.WIDE R14, R9, 0x4, R14 ;  /* 0x00000004090e7825 */ /* 0x000fe400078e020e */
[----:B------:R-:W2:Y:S01]  /*05e0*/  LDG.E R17, desc[UR4][R16.64] ;  /* 0x0000000410117981 */ /* 0x000ea2000c1e1900 */
[----:B------:R-:W0:Y:S03]  /*05f0*/  LDC.64 R8, c[0x0][0x3b0] ;  /* 0x0000ec00ff087b82 */ /* 0x000e260000000a00 */
[----:B------:R-:W2:Y:S01]  /*0600*/  LDG.E R14, desc[UR4][R14.64] ;  /* 0x000000040e0e7981 */ /* 0x000ea2000c1e1900 */
[----:B0-----:R-:W-:Y:S01]  /*0610*/  FMUL R0, R9, R9 ;  /* 0x0000000909007220 */ /* 0x001fe20000400000 */
[----:B-1----:R-:W-:-:S03]  /*0620*/  FMUL R2, R8, UR6 ;  /* 0x0000000608027c20 */ /* 0x002fc60008400000 */
[----:B------:R-:W0:Y:S08]  /*0630*/  MUFU.RCP R9, R0 ;  /* 0x0000000000097308 */ /* 0x000e300000001000 */
[----:B------:R-:W1:Y:S01]  /*0640*/  FCHK P0, R2, R0 ;  /* 0x0000000002007302 */ /* 0x000e620000000000 */
[----:B0-----:R-:W-:-:S04]  /*0650*/  FFMA R10, -R0, R9, 1 ;  /* 0x3f800000000a7423 */ /* 0x001fc80000000109 */
[----:B------:R-:W-:-:S04]  /*0660*/  FFMA R9, R9, R10, R9 ;  /* 0x0000000a09097223 */ /* 0x000fc80000000009 */
[----:B------:R-:W-:-:S04]  /*0670*/  FFMA R8, R2, R9, RZ ;  /* 0x0000000902087223 */ /* 0x000fc800000000ff */
[----:B------:R-:W-:Y:S01]  /*0680*/  FFMA R10, -R0, R8, R2 ;  /* 0x00000008000a7223 */ /* 0x000fe20000000102 */
[----:B--2---:R-:W-:-:S04]  /*0690*/  FADD R22, R14, -R17 ;  /* 0x800000110e167221 */ /* 0x004fc80000000000 */
[----:B------:R-:W-:Y:S01]  /*06a0*/  FFMA R22, R22, -R4, R3 ;  /* 0x8000000416167223 */ /* 0x000fe20000000003 */
[----:B------:R-:W-:Y:S01]  /*06b0*/  FFMA R3, R9, R10, R8 ;  /* 0x0000000a09037223 */ /* 0x000fe20000000008 */
[----:B-1----:R-:W-:Y:S06]  /*06c0*/  @!P0 BRA `(.L_x_5) ;  /* 0x0000000000108947 */ /* 0x002fec0003800000 */
[----:B------:R-:W-:Y:S02]  /*06d0*/  MOV R17, R2 ;  /* 0x0000000200117202 */ /* 0x000fe40000000f00 */
[----:B------:R-:W-:-:S07]  /*06e0*/  MOV R8, 0x700 ;  /* 0x0000070000087802 */ /* 0x000fce0000000f00 */
[----:B------:R-:W-:Y:S05]  /*06f0*/  CALL.REL.NOINC `($__internal_0_$__cuda_sm3x_div_rn_noftz_f32_slowpath) ;  /* 0x0000000400987944 */ /* 0x000fea0003c00000 */
[----:B------:R-:W-:-:S07]  /*0700*/  MOV R3, R0 ;  /* 0x0000000000037202 */ /* 0x000fce0000000f00 */
.L_x_5:
[----:B------:R-:W0:Y:S02]  /*0710*/  LDC.64 R14, c[0x0][0x3b8] ;  /* 0x0000ee00ff0e7b82 */ /* 0x000e240000000a00 */
[----:B0-----:R-:W-:-:S06]  /*0720*/  IMAD.WIDE R8, R15, 0x4, R12 ;  /* 0x000000040f087825 */ /* 0x001fcc00078e020c */
[----:B------:R-:W2:Y:S01]  /*0730*/  LDG.E R9, desc[UR4][R8.64] ;  /* 0x0000000408097981 */ /* 0x000ea2000c1e1900 */
[----:B------:R-:W-:Y:S01]  /*0740*/  FMUL R15, R14, R14 ;  /* 0x0000000e0e0f7220 */ /* 0x000fe20000400000 */
[----:B------:R-:W-:-:S03]  /*0750*/  FADD R18, R21, R21 ;  /* 0x0000001515127221 */ /* 0x000fc60000000000 */
[----:B------:R-:W0:Y:S08]  /*0760*/  MUFU.RCP R0, R15 ;  /* 0x0000000f00007308 */ /* 0x000e300000001000 */
[----:B------:R-:W1:Y:S01]  /*0770*/  FCHK P0, R2, R15 ;  /* 0x0000000f02007302 */ /* 0x000e620000000000 */
[----:B0-----:R-:W-:-:S04]  /*0780*/  FFMA R17, -R15, R0, 1 ;  /* 0x3f8000000f117423 */ /* 0x001fc80000000100 */
[----:B------:R-:W-:-:S04]  /*0790*/  FFMA R17, R0, R17, R0 ;  /* 0x0000001100117223 */ /* 0x000fc80000000000 */
[----:B------:R-:W-:Y:S01]  /*07a0*/  FFMA R10, R2, R17, RZ ;  /* 0x00000011020a7223 */ /* 0x000fe200000000ff */
[----:B--2---:R-:W-:-:S04]  /*07b0*/  FADD R0, R9, -R18 ;  /* 0x8000001209007221 */ /* 0x004fc80000000000 */
[----:B------:R-:W-:Y:S01]  /*07c0*/  FADD R11, R11, R0 ;  /* 0x000000000b0b7221 */ /* 0x000fe20000000000 */
[----:B------:R-:W-:-:S03]  /*07d0*/  FFMA R0, -R15, R10, R2 ;  /* 0x0000000a0f007223 */ /* 0x000fc60000000102 */
[----:B------:R-:W-:Y:S01]  /*07e0*/  FFMA R22, R11, R3, R22 ;  /* 0x000000030b167223 */ /* 0x000fe20000000016 */
[----:B------:R-:W-:Y:S01]  /*07f0*/  FFMA R11, R17, R0, R10 ;  /* 0x00000000110b7223 */ /* 0x000fe2000000000a */
[----:B-1----:R-:W-:Y:S06]  /*0800*/  @!P0 BRA `(.L_x_6) ;  /* 0x0000000000148947 */ /* 0x002fec0003800000 */
[----:B------:R-:W-:Y:S02]  /*0810*/  MOV R17, R2 ;  /* 0x0000000200117202 */ /* 0x000fe40000000f00 */
[----:B------:R-:W-:Y:S02]  /*0820*/  MOV R0, R15 ;  /* 0x0000000f00007202 */ /* 0x000fe40000000f00 */
[----:B------:R-:W-:-:S07]  /*0830*/  MOV R8, 0x850 ;  /* 0x0000085000087802 */ /* 0x000fce0000000f00 */
[----:B------:R-:W-:Y:S05]  /*0840*/  CALL.REL.NOINC `($__internal_0_$__cuda_sm3x_div_rn_noftz_f32_slowpath) ;  /* 0x0000000400447944 */ /* 0x000fea0003c00000 */
[----:B------:R-:W-:-:S07]  /*0850*/  MOV R11, R0 ;  /* 0x00000000000b7202 */ /* 0x000fce0000000f00 */
.L_x_6:
[----:B------:R-:W0:Y:S08]  /*0860*/  LDC R2, c[0x0][0x3c0] ;  /* 0x0000f000ff027b82 */ /* 0x000e300000000800 */
[----:B------:R-:W1:Y:S01]  /*0870*/  LDC.64 R8, c[0x0][0x380] ;  /* 0x0000e000ff087b82 */ /* 0x000e620000000a00 */
[----:B0-----:R-:W-:-:S07]  /*0880*/  IMAD.WIDE R14, R2, 0x4, R12 ;  /* 0x00000004020e7825 */ /* 0x001fce00078e020c */
[----:B------:R-:W0:Y:S01]  /*0890*/  LDC.64 R12, c[0x0][0x398] ;  /* 0x0000e600ff0c7b82 */ /* 0x000e220000000a00 */
[----:B------:R-:W2:Y:S01]  /*08a0*/  LDG.E R15, desc[UR4][R14.64] ;  /* 0x000000040e0f7981 */ /* 0x000ea2000c1e1900 */
[----:B0-----:R-:W-:-:S04]  /*08b0*/  IMAD.WIDE R12, R7, 0x4, R12 ;  /* 0x00000004070c7825 */ /* 0x001fc800078e020c */
[----:B--2---:R-:W-:-:S04]  /*08c0*/  FADD R17, -R18, R15 ;  /* 0x0000000f12117221 */ /* 0x004fc80000000100 */
[----:B------:R-:W-:Y:S01]  /*08d0*/  FADD R19, R20, R17 ;  /* 0x0000001114137221 */ /* 0x000fe20000000000 */
[----:B-1----:R-:W-:-:S04]  /*08e0*/  IMAD.WIDE R16, R7, 0x4, R8 ;  /* 0x0000000407107825 */ /* 0x002fc800078e0208 */
[----:B------:R-:W-:Y:S02]  /*08f0*/  FFMA R23, R19, R11, R22 ;  /* 0x0000000b13177223 */ /* 0x000fe40000000016 */
[----:B------:R-:W0:Y:S03]  /*0900*/  LDC.64 R18, c[0x0][0x3b0] ;  /* 0x0000ec00ff127b82 */ /* 0x000e260000000a00 */
[----:B------:R1:W-:Y:S04]  /*0910*/  STG.E desc[UR4][R16.64], R23 ;  /* 0x0000001710007986 */ /* 0x0003e8000c101904 */
[----:B------:R-:W2:Y:S01]  /*0920*/  LDG.E R21, desc[UR4][R12.64] ;  /* 0x000000040c157981 */ /* 0x000ea2000c1e1900 */
[----:B------:R-:W-:Y:S01]  /*0930*/  BSSY.RECONVERGENT B0, `(.L_x_7) ;  /* 0x0000010000007945 */ /* 0x000fe20003800200 */
[----:B------:R-:W-:Y:S01]  /*0940*/  IADD3 R2, PT, PT, R7, R2, RZ ;  /* 0x0000000207027210 */ /* 0x000fe20007ffe0ff */
[----:B0-----:R-:W0:Y:S02]  /*0950*/  MUFU.RCP R0, R19 ;  /* 0x0000001300007308 */ /* 0x001e240000001000 */
[----:B0-----:R-:W-:-:S04]  /*0960*/  FFMA R9, R0, -R19, 1 ;  /* 0x3f80000000097423 */ /* 0x001fc80000000813 */
[----:B------:R-:W-:Y:S01]  /*0970*/  FFMA R9, R0, R9, R0 ;  /* 0x0000000900097223 */ /* 0x000fe20000000000 */
[----:B--2---:R-:W-:-:S04]  /*0980*/  FMUL R18, R21, R18 ;  /* 0x0000001215127220 */ /* 0x004fc80000400000 */
[----:B------:R-:W0:Y:S01]  /*0990*/  FCHK P0, R18, R19 ;  /* 0x0000001312007302 */ /* 0x000e220000000000 */
[----:B------:R-:W-:-:S04]  /*09a0*/  FFMA R15, R9, R18, RZ ;  /* 0x00000012090f7223 */ /* 0x000fc800000000ff */
[----:B------:R-:W-:-:S04]  /*09b0*/  FFMA R0, R15, -R19, R18 ;  /* 0x800000130f007223 */ /* 0x000fc80000000012 */
[----:B------:R-:W-:Y:S01]  /*09c0*/  FFMA R0, R9, R0, R15 ;  /* 0x0000000009007223 */ /* 0x000fe2000000000f */
[----:B01----:R-:W-:Y:S06]  /*09d0*/  @!P0 BRA `(.L_x_8) ;  /* 0x0000000000148947 */ /* 0x003fec0003800000 */
[----:B------:R-:W0:Y:S01]  /*09e0*/  LDCU UR6, c[0x0][0x3b4] ;  /* 0x00007680ff0677ac */ /* 0x000e220008000800 */
[----:B------:R-:W-:Y:S02]  /*09f0*/  MOV R17, R18 ;  /* 0x0000001200117202 */ /* 0x000fe40000000f00 */
[----:B------:R-:W-:Y:S02]  /*0a00*/  MOV R8, 0xa30 ;  /* 0x00000a3000087802 */ /* 0x000fe40000000f00 */
[----:B0-----:R-:W-:-:S07]  /*0a10*/  MOV R0, UR6 ;  /* 0x0000000600007c02 */ /* 0x001fce0008000f00 */
[----:B------:R-:W-:Y:S05]  /*0a20*/  CALL.REL.NOINC `($__internal_0_$__cuda_sm3x_div_rn_noftz_f32_slowpath) ;  /* 0x0000000000cc7944 */ /* 0x000fea0003c00000 */
.L_x_8:
[----:B------:R-:W-:Y:S05]  /*0a30*/  BSYNC.RECONVERGENT B0 ;  /* 0x0000000000007941 */ /* 0x000fea0003800200 */
.L_x_7:
[----:B------:R-:W0:Y:S08]  /*0a40*/  LDC.64 R14, c[0x0][0x398] ;  /* 0x0000e600ff0e7b82 */ /* 0x000e300000000a00 */
[----:B------:R-:W1:Y:S01]  /*0a50*/  LDC R17, c[0x0][0x3b8] ;  /* 0x0000ee00ff117b82 */ /* 0x000e620000000800 */
[----:B0-----:R-:W-:-:S05]  /*0a60*/  IMAD.WIDE R14, R6, 0x4, R14 ;  /* 0x00000004060e7825 */ /* 0x001fca00078e020e */
[----:B------:R-:W2:Y:S01]  /*0a70*/  LDG.E R20, desc[UR4][R14.64] ;  /* 0x000000040e147981 */ /* 0x000ea2000c1e1900 */
[----:B------:R-:W-:Y:S01]  /*0a80*/  BSSY.RECONVERGENT B0, `(.L_x_9) ;  /* 0x0000010000007945 */ /* 0x000fe20003800200 */
[----:B-1----:R-:W0:Y:S08]  /*0a90*/  MUFU.RCP R6, R17 ;  /* 0x0000001100067308 */ /* 0x002e300000001000 */
[----:B------:R-:W1:Y:S01]  /*0aa0*/  FCHK P0, R18, R17 ;  /* 0x0000001112007302 */ /* 0x000e620000000000 */
[----:B0-----:R-:W-:-:S04]  /*0ab0*/  FFMA R9, R6, -R17, 1 ;  /* 0x3f80000006097423 */ /* 0x001fc80000000811 */
[----:B------:R-:W-:-:S04]  /*0ac0*/  FFMA R9, R6, R9, R6 ;  /* 0x0000000906097223 */ /* 0x000fc80000000006 */
[----:B------:R-:W-:-:S04]  /*0ad0*/  FFMA R8, R9, R18, RZ ;  /* 0x0000001209087223 */ /* 0x000fc800000000ff */
[----:B------:R-:W-:Y:S01]  /*0ae0*/  FFMA R10, R8, -R17, R18 ;  /* 0x80000011080a7223 */ /* 0x000fe20000000012 */
[----:B--2---:R-:W-:-:S04]  /*0af0*/  FADD R6, R21, -R20 ;  /* 0x8000001415067221 */ /* 0x004fc80000000000 */
[----:B------:R-:W-:Y:S01]  /*0b00*/  FFMA R6, R6, -R0, R21 ;  /* 0x8000000006067223 */ /* 0x000fe20000000015 */
[----:B------:R-:W-:Y:S01]  /*0b10*/  FFMA R0, R9, R10, R8 ;  /* 0x0000000a09007223 */ /* 0x000fe20000000008 */
[----:B-1----:R-:W-:Y:S06]  /*0b20*/  @!P0 BRA `(.L_x_10) ;  /* 0x0000000000148947 */ /* 0x002fec0003800000 */
[----:B------:R-:W0:Y:S01]  /*0b30*/  LDCU UR6, c[0x0][0x3b8] ;  /* 0x00007700ff0677ac */ /* 0x000e220008000800 */
[----:B------:R-:W-:Y:S02]  /*0b40*/  MOV R17, R18 ;  /* 0x0000001200117202 */ /* 0x000fe40000000f00 */
[----:B------:R-:W-:Y:S02]  /*0b50*/  MOV R8, 0xb80 ;  /* 0x00000b8000087802 */ /* 0x000fe40000000f00 */
[----:B0-----:R-:W-:-:S07]  /*0b60*/  MOV R0, UR6 ;  /* 0x0000000600007c02 */ /* 0x001fce0008000f00 */
[----:B------:R-:W-:Y:S05]  /*0b70*/  CALL.REL.NOINC `($__internal_0_$__cuda_sm3x_div_rn_noftz_f32_slowpath) ;  /* 0x0000000000787944 */ /* 0x000fea0003c00000 */
.L_x_10:
[----:B------:R-:W-:Y:S05]  /*0b80*/  BSYNC.RECONVERGENT B0 ;  /* 0x0000000000007941 */ /* 0x000fea0003800200 */
.L_x_9:
[----:B------:R-:W0:Y:S08]  /*0b90*/  LDC.64 R14, c[0x0][0x398] ;  /* 0x0000e600ff0e7b82 */ /* 0x000e300000000a00 */
[----:B------:R-:W1:Y:S08]  /*0ba0*/  LDC.64 R16, c[0x0][0x3a0] ;  /* 0x0000e800ff107b82 */ /* 0x000e700000000a00 */
[----:B------:R-:W2:Y:S08]  /*0bb0*/  LDC R23, c[0x0][0x3bc] ;  /* 0x0000ef00ff177b82 */ /* 0x000eb00000000800 */
[----:B------:R-:W3:Y:S01]  /*0bc0*/  LDC R25, c[0x0][0x3c0] ;  /* 0x0000f000ff197b82 */ /* 0x000ee20000000800 */
[----:B0-----:R-:W-:-:S06]  /*0bd0*/  IMAD.WIDE R14, R5, 0x4, R14 ;  /* 0x00000004050e7825 */ /* 0x001fcc00078e020e */
[----:B------:R-:W4:Y:S01]  /*0be0*/  LDG.E R14, desc[UR4][R14.64] ;  /* 0x000000040e0e7981 */ /* 0x000f22000c1e1900 */
[----:B-1----:R-:W-:-:S04]  /*0bf0*/  IMAD.WIDE R8, R2, 0x4, R16 ;  /* 0x0000000402087825 */ /* 0x002fc800078e0210 */
[----:B------:R-:W-:Y:S02]  /*0c00*/  IMAD.WIDE R18, R5, 0x4, R16 ;  /* 0x0000000405127825 */ /* 0x000fe400078e0210 */
[----:B------:R-:W5:Y:S02]  /*0c10*/  LDG.E R8, desc[UR4][R8.64] ;  /* 0x0000000408087981 */ /* 0x000f64000c1e1900 */
[--C-:B--2---:R-:W-:Y:S02]  /*0c20*/  IMAD.WIDE R16, R23, 0x4, R12.reuse ;  /* 0x0000000417107825 */ /* 0x104fe400078e020c */
[----:B------:R-:W5:Y:S04]  /*0c30*/  LDG.E R19, desc[UR4][R18.64] ;  /* 0x0000000412137981 */ /* 0x000f68000c1e1900 */
[----:B------:R-:W2:Y:S01]  /*0c40*/  LDG.E R16, desc[UR4][R16.64] ;  /* 0x0000000410107981 */ /* 0x000ea2000c1e1900 */
[----:B---3--:R-:W-:-:S02]  /*0c50*/  IMAD.WIDE R22, R25, 0x4, R12 ;  /* 0x0000000419167825 */ /* 0x008fc400078e020c */
[----:B------:R-:W0:Y:S04]  /*0c60*/  LDC.64 R12, c[0x0][0x388] ;  /* 0x0000e200ff0c7b82 */ /* 0x000e280000000a00 */
[----:B------:R-:W3:Y:S01]  /*0c70*/  LDG.E R22, desc[UR4][R22.64] ;  /* 0x0000000416167981 */ /* 0x000ee2000c1e1900 */
[----:B0-----:R-:W-:-:S04]  /*0c80*/  IMAD.WIDE R12, R7, 0x4, R12 ;  /* 0x00000004070c7825 */ /* 0x001fc800078e020c */
[C---:B----4-:R-:W-:Y:S01]  /*0c90*/  FADD R5, R21.reuse, -R14 ;  /* 0x8000000e15057221 */ /* 0x050fe20000000000 */
[----:B------:R-:W-:-:S03]  /*0ca0*/  FADD R21, R21, R21 ;  /* 0x0000001515157221 */ /* 0x000fc60000000000 */
[----:B------:R-:W-:Y:S01]  /*0cb0*/  FFMA R5, R5, -R0, R6 ;  /* 0x8000000005057223 */ /* 0x000fe20000000006 */
[----:B-----5:R-:W-:Y:S01]  /*0cc0*/  FADD R0, R8, -R19 ;  /* 0x8000001308007221 */ /* 0x020fe20000000000 */
[----:B--2---:R-:W-:-:S03]  /*0cd0*/  FADD R15, R16, -R21 ;  /* 0x80000015100f7221 */ /* 0x004fc60000000000 */
[----:B------:R-:W-:Y:S01]  /*0ce0*/  FFMA R0, R0, -R4, R5 ;  /* 0x8000000400007223 */ /* 0x000fe20000000005 */
[----:B------:R-:W-:Y:S01]  /*0cf0*/  FADD R15, R20, R15 ;  /* 0x0000000f140f7221 */ /* 0x000fe20000000000 */
[----:B---3--:R-:W-:-:S03]  /*0d00*/  FADD R21, -R21, R22 ;  /* 0x0000001615157221 */ /* 0x008fc60000000100 */
[----:B------:R-:W-:Y:S01]  /*0d10*/  FFMA R0, R15, R3, R0 ;  /* 0x000000030f007223 */ /* 0x000fe20000000000 */
[----:B------:R-:W-:-:S04]  /*0d20*/  FADD R21, R14, R21 ;  /* 0x000000150e157221 */ /* 0x000fc80000000000 */
[----:B------:R-:W-:-:S05]  /*0d30*/  FFMA R21, R21, R11, R0 ;  /* 0x0000000b15157223 */ /* 0x000fca0000000000 */
[----:B------:R-:W-:Y:S01]  /*0d40*/  STG.E desc[UR4][R12.64], R21 ;  /* 0x000000150c007986 */ /* 0x000fe2000c101904 */
[----:B------:R-:W-:Y:S05]  /*0d50*/  EXIT ;  /* 0x000000000000794d */ /* 0x000fea0003800000 */
        .weak           $__internal_0_$__cuda_sm3x_div_rn_noftz_f32_slowpath
        .type           $__internal_0_$__cuda_sm3x_div_rn_noftz_f32_slowpath,@function
        .size           $__internal_0_$__cuda_sm3x_div_rn_noftz_f32_slowpath,(.L_x_62 - $__internal_0_$__cuda_sm3x_div_rn_noftz_f32_slowpath)
$__internal_0_$__cuda_sm3x_div_rn_noftz_f32_slowpath:
[----:B------:R-:W-:Y:S01]  /*0d60*/  SHF.R.U32.HI R9, RZ, 0x17, R0 ;  /* 0x00000017ff097819 */ /* 0x000fe20000011600 */
[----:B------:R-:W-:Y:S01]  /*0d70*/  BSSY.RECONVERGENT B1, `(.L_x_11) ;  /* 0x0000062000017945 */ /* 0x000fe20003800200 */
[----:B------:R-:W-:Y:S02]  /*0d80*/  SHF.R.U32.HI R14, RZ, 0x17, R17 ;  /* 0x00000017ff0e7819 */ /* 0x000fe40000011611 */
[----:B------:R-:W-:Y:S02]  /*0d90*/  LOP3.LUT R9, R9, 0xff, RZ, 0xc0, !PT ;  /* 0x000000ff09097812 */ /* 0x000fe400078ec0ff */
[----:B------:R-:W-:Y:S02]  /*0da0*/  LOP3.LUT R14, R14, 0xff, RZ, 0xc0, !PT ;  /* 0x000000ff0e0e7812 */ /* 0x000fe400078ec0ff */
[----:B------:R-:W-:Y:S02]  /*0db0*/  IADD3 R15, PT, PT, R9, -0x1, RZ ;  /* 0xffffffff090f7810 */ /* 0x000fe40007ffe0ff */
[----:B------:R-:W-:-:S02]  /*0dc0*/  IADD3 R16, PT, PT, R14, -0x1, RZ ;  /* 0xffffffff0e107810 */ /* 0x000fc40007ffe0ff */
[----:B------:R-:W-:-:S04]  /*0dd0*/  ISETP.GT.U32.AND P0, PT, R15, 0xfd, PT ;  /* 0x000000fd0f00780c */ /* 0x000fc80003f04070 */
[----:B------:R-:W-:-:S13]  /*0de0*/  ISETP.GT.U32.OR P0, PT, R16, 0xfd, P0 ;  /* 0x000000fd1000780c */ /* 0x000fda0000704470 */
[----:B------:R-:W-:Y:S01]  /*0df0*/  @!P0 MOV R10, RZ ;  /* 0x000000ff000a8202 */ /* 0x000fe20000000f00 */
[----:B------:R-:W-:Y:S06]  /*0e00*/  @!P0 BRA `(.L_x_12) ;  /* 0x00000000005c8947 */ /* 0x000fec0003800000 */
[----:B------:R-:W-:Y:S02]  /*0e10*/  FSETP.GTU.FTZ.AND P0, PT, |R17|, +INF , PT ;  /* 0x7f8000001100780b */ /* 0x000fe40003f1c200 */
[----:B------:R-:W-:-:S04]  /*0e20*/  FSETP.GTU.FTZ.AND P1, PT, |R0|, +INF , PT ;  /* 0x7f8000000000780b */ /* 0x000fc80003f3c200 */
[----:B------:R-:W-:-:S13]  /*0e30*/  PLOP3.LUT P0, PT, P0, P1, PT, 0xf8, 0x8f ;  /* 0x00000000008f781c */ /* 0x000fda0000703f70 */
[----:B------:R-:W-:Y:S05]  /*0e40*/  @P0 BRA `(.L_x_13) ;  /* 0x00000004004c0947 */ /* 0x000fea0003800000 */
[----:B------:R-:W-:-:S13]  /*0e50*/  LOP3.LUT P0, RZ, R0, 0x7fffffff, R17, 0xc8, !PT ;  /* 0x7fffffff00ff7812 */ /* 0x000fda000780c811 */
[----:B------:R-:W-:Y:S05]  /*0e60*/  @!P0 BRA `(.L_x_14) ;  /* 0x00000004003c8947 */ /* 0x000fea0003800000 */
[C---:B------:R-:W-:Y:S02]  /*0e70*/  FSETP.NEU.FTZ.AND P2, PT, |R17|.reuse, +INF , PT ;  /* 0x7f8000001100780b */ /* 0x040fe40003f5d200 */
[----:B------:R-:W-:Y:S02]  /*0e80*/  FSETP.NEU.FTZ.AND P1, PT, |R0|, +INF , PT ;  /* 0x7f8000000000780b */ /* 0x000fe40003f3d200 */
[----:B------:R-:W-:-:S11]  /*0e90*/  FSETP.NEU.FTZ.AND P0, PT, |R17|, +INF , PT ;  /* 0x7f8000001100780b */ /* 0x000fd60003f1d200 */
[----:B------:R-:W-:Y:S05]  /*0ea0*/  @!P1 BRA !P2, `(.L_x_14) ;  /* 0x00000004002c9947 */ /* 0x000fea0005000000 */
[----:B------:R-:W-:-:S04]  /*0eb0*/  LOP3.LUT P2, RZ, R17, 0x7fffffff, RZ, 0xc0, !PT ;  /* 0x7fffffff11ff7812 */ /* 0x000fc8000784c0ff */
[----:B------:R-:W-:-:S13]  /*0ec0*/  PLOP3.LUT P1, PT, P1, P2, PT, 0x2f, 0xf2 ;  /* 0x0000000000f2781c */ /* 0x000fda0000f24577 */
[----:B------:R-:W-:Y:S05]  /*0ed0*/  @P1 BRA `(.L_x_15) ;  /* 0x0000000400181947 */ /* 0x000fea0003800000 */
[----:B------:R-:W-:-:S04]  /*0ee0*/  LOP3.LUT P1, RZ, R0, 0x7fffffff, RZ, 0xc0, !PT ;  /* 0x7fffffff00ff7812 */ /* 0x000fc8000782c0ff */
[----:B------:R-:W-:-:S13]  /*0ef0*/  PLOP3.LUT P0, PT, P0, P1, PT, 0x2f, 0xf2 ;  /* 0x0000000000f2781c */ /* 0x000fda0000702577 */
[----:B------:R-:W-:Y:S05]  /*0f00*/  @P0 BRA `(.L_x_16) ;  /* 0x0000000400000947 */ /* 0x000fea0003800000 */
[----:B------:R-:W-:Y:S02]  /*0f10*/  ISETP.GE.AND P0, PT, R16, RZ, PT ;  /* 0x000000ff1000720c */ /* 0x000fe40003f06270 */
[----:B------:R-:W-:-:S11]  /*0f20*/  ISETP.GE.AND P1, PT, R15, RZ, PT ;  /* 0x000000ff0f00720c */ /* 0x000fd60003f26270 */
[----:B------:R-:W-:Y:S01]  /*0f30*/  @P0 MOV R10, RZ ;  /* 0x000000ff000a0202 */ /* 0x000fe20000000f00 */
[----:B------:R-:W-:Y:S01]  /*0f40*/  @!P0 FFMA R17, R17, 1.84467440737095516160e+19, RZ ;  /* 0x5f80000011118823 */ /* 0x000fe200000000ff */
[----:B------:R-:W-:Y:S01]  /*0f50*/  @!P0 MOV R10, 0xffffffc0 ;  /* 0xffffffc0000a8802 */ /* 0x000fe20000000f00 */
[----:B------:R-:W-:-:S03]  /*0f60*/  @!P1 FFMA R0, R0, 1.84467440737095516160e+19, RZ ;  /* 0x5f80000000009823 */ /* 0x000fc600000000ff */
[----:B------:R-:W-:-:S07]  /*0f70*/  @!P1 IADD3 R10, PT, PT, R10, 0x40, RZ ;  /* 0x000000400a0a9810 */ /* 0x000fce0007ffe0ff */
.L_x_12:
[----:B------:R-:W-:Y:S01]  /*0f80*/  LEA R23, R9, 0xc0800000, 0x17 ;  /* 0xc080000009177811 */ /* 0x000fe200078eb8ff */
[----:B------:R-:W-:Y:S01]  /*0f90*/  BSSY.RECONVERGENT B2, `(.L_x_17) ;  /* 0x0000036000027945 */ /* 0x000fe20003800200 */
[----:B------:R-:W-:Y:S02]  /*0fa0*/  IADD3 R14, PT, PT, R14, -0x7f, RZ ;  /* 0xffffff810e0e7810 */ /* 0x000fe40007ffe0ff */
[----:B------:R-:W-:-:S03]  /*0fb0*/  IADD3 R23, PT, PT, -R23, R0, RZ ;  /* 0x0000000017177210 */ /* 0x000fc60007ffe1ff */
[----:B------:R-:W-:Y:S01]  /*0fc0*/  IMAD R0, R14, -0x800000, R17 ;  /* 0xff8000000e007824 */ /* 0x000fe200078e0211 */
[----:B------:R-:W0:Y:S01]  /*0fd0*/  MUFU.RCP R16, R23 ;  /* 0x0000001700107308 */ /* 0x000e220000001000 */
[----:B------:R-:W-:-:S04]  /*0fe0*/  FADD.FTZ R15, -R23, -RZ ;  /* 0x800000ff170f7221 */ /* 0x000fc80000010100 */
[----:B0-----:R-:W-:-:S04]  /*0ff0*/  FFMA R19, R16, R15, 1 ;  /* 0x3f80000010137423 */ /* 0x001fc8000000000f */
[----:B------:R-:W-:-:S04]  /*1000*/  FFMA R19, R16, R19, R16 ;  /* 0x0000001310137223 */ /* 0x000fc80000000010 */
[----:B------:R-:W-:-:S04]  /*1010*/  FFMA R16, R0, R19, RZ ;  /* 0x0000001300107223 */ /* 0x000fc800000000ff */
[----:B------:R-:W-:-:S04]  /*1020*/  FFMA R17, R15, R16, R0 ;  /* 0x000000100f117223 */ /* 0x000fc80000000000 */
[----:B------:R-:W-:Y:S01]  /*1030*/  FFMA R16, R19, R17, R16 ;  /* 0x0000001113107223 */ /* 0x000fe20000000010 */
[----:B------:R-:W-:-:S03]  /*1040*/  IADD3 R17, PT, PT, R14, 0x7f, -R9 ;  /* 0x0000007f0e117810 */ /* 0x000fc60007ffe809 */
[----:B------:R-:W-:Y:S01]  /*1050*/  FFMA R15, R15, R16, R0 ;  /* 0x000000100f0f7223 */ /* 0x000fe20000000000 */
[----:B------:R-:W-:-:S03]  /*1060*/  IADD3 R17, PT, PT, R17, R10, RZ ;  /* 0x0000000a11117210 */ /* 0x000fc60007ffe0ff */
[----:B------:R-:W-:-:S05]  /*1070*/  FFMA R0, R19, R15, R16 ;  /* 0x0000000f13007223 */ /* 0x000fca0000000010 */
[----:B------:R-:W-:-:S04]  /*1080*/  SHF.R.U32.HI R9, RZ, 0x17, R0 ;  /* 0x00000017ff097819 */ /* 0x000fc80000011600 */
[----:B------:R-:W-:-:S04]  /*1090*/  LOP3.LUT R10, R9, 0xff, RZ, 0xc0, !PT ;  /* 0x000000ff090a7812 */ /* 0x000fc800078ec0ff */
[----:B------:R-:W-:-:S04]  /*10a0*/  IADD3 R9, PT, PT, R10, R17, RZ ;  /* 0x000000110a097210 */ /* 0x000fc80007ffe0ff */
[----:B------:R-:W-:-:S04]  /*10b0*/  IADD3 R10, PT, PT, R9, -0x1, RZ ;  /* 0xffffffff090a7810 */ /* 0x000fc80007ffe0ff */
[----:B------:R-:W-:-:S13]  /*10c0*/  ISETP.GE.U32.AND P0, PT, R10, 0xfe, PT ;  /* 0x000000fe0a00780c */ /* 0x000fda0003f06070 */
[----:B------:R-:W-:Y:S05]  /*10d0*/  @!P0 BRA `(.L_x_18) ;  /* 0x0000000000808947 */ /* 0x000fea0003800000 */
[----:B------:R-:W-:-:S13]  /*10e0*/  ISETP.GT.AND P0, PT, R9, 0xfe, PT ;  /* 0x000000fe0900780c */ /* 0x000fda0003f04270 */
[----:B------:R-:W-:Y:S05]  /*10f0*/  @P0 BRA `(.L_x_19) ;  /* 0x00000000006c0947 */ /* 0x000fea0003800000 */
[----:B------:R-:W-:-:S13]  /*1100*/  ISETP.GE.AND P0, PT, R9, 0x1, PT ;  /* 0x000000010900780c */ /* 0x000fda0003f06270 */
[----:B------:R-:W-:Y:S05]  /*1110*/  @P0 BRA `(.L_x_20) ;  /* 0x0000000000740947 */ /* 0x000fea0003800000 */
[----:B------:R-:W-:Y:S02]  /*1120*/  ISETP.GE.AND P0, PT, R9, -0x18, PT ;  /* 0xffffffe80900780c */ /* 0x000fe40003f06270 */
[----:B------:R-:W-:-:S11]  /*1130*/  LOP3.LUT R0, R0, 0x80000000, RZ, 0xc0, !PT ;  /* 0x8000000000007812 */ /* 0x000fd600078ec0ff */
[----:B------:R-:W-:Y:S05]  /*1140*/  @!P0 BRA `(.L_x_20) ;  /* 0x0000000000688947 */ /* 0x000fea0003800000 */
[CCC-:B------:R-:W-:Y:S01]  /*1150*/  FFMA.RZ R10, R19.reuse, R15.reuse, R16.reuse ;  /* 0x0000000f130a7223 */ /* 0x1c0fe2000000c010 */
[CCC-:B------:R-:W-:Y:S01]  /*1160*/  FFMA.RP R14, R19.reuse, R15.reuse, R16.reuse ;  /* 0x0000000f130e7223 */ /* 0x1c0fe20000008010 */
[----:B------:R-:W-:Y:S01]  /*1170*/  FFMA.RM R19, R19, R15, R16 ;  /* 0x0000000f13137223 */ /* 0x000fe20000004010 */
[C---:B------:R-:W-:Y:S02]  /*1180*/  IADD3 R15, PT, PT, R9.reuse, 0x20, RZ ;  /* 0x00000020090f7810 */ /* 0x040fe40007ffe0ff */
[----:B------:R-:W-:Y:S02]  /*1190*/  LOP3.LUT R10, R10, 0x7fffff, RZ, 0xc0, !PT ;  /* 0x007fffff0a0a7812 */ /* 0x000fe400078ec0ff */
[C---:B------:R-:W-:Y:S02]  /*11a0*/  ISETP.NE.AND P2, PT, R9.reuse, RZ, PT ;  /* 0x000000ff0900720c */ /* 0x040fe40003f45270 */
[----:B------:R-:W-:Y:S02]  /*11b0*/  LOP3.LUT R10, R10, 0x800000, RZ, 0xfc, !PT ;  /* 0x008000000a0a7812 */ /* 0x000fe400078efcff */
[----:B------:R-:W-:-:S02]  /*11c0*/  ISETP.NE.AND P1, PT, R9, RZ, PT ;  /* 0x000000ff0900720c */ /* 0x000fc40003f25270 */
[----:B------:R-:W-:Y:S02]  /*11d0*/  IADD3 R9, PT, PT, -R9, RZ, RZ ;  /* 0x000000ff09097210 */ /* 0x000fe40007ffe1ff */
[----:B------:R-:W-:Y:S02]  /*11e0*/  SHF.L.U32 R15, R10, R15, RZ ;  /* 0x0000000f0a0f7219 */ /* 0x000fe400000006ff */
[----:B------:R-:W-:Y:S02]  /*11f0*/  FSETP.NEU.FTZ.AND P0, PT, R14, R19, PT ;  /* 0x000000130e00720b */ /* 0x000fe40003f1d000 */
[----:B------:R-:W-:Y:S02]  /*1200*/  SEL R9, R9, RZ, P2 ;  /* 0x000000ff09097207 */ /* 0x000fe40001000000 */
[----:B------:R-:W-:Y:S02]  /*1210*/  ISETP.NE.AND P1, PT, R15, RZ, P1 ;  /* 0x000000ff0f00720c */ /* 0x000fe40000f25270 */
[----:B------:R-:W-:-:S02]  /*1220*/  SHF.R.U32.HI R14, RZ, R9, R10 ;  /* 0x00000009ff0e7219 */ /* 0x000fc4000001160a */
[----:B------:R-:W-:Y:S02]  /*1230*/  PLOP3.LUT P0, PT, P0, P1, PT, 0xf8, 0x8f ;  /* 0x00000000008f781c */ /* 0x000fe40000703f70 */
[----:B------:R-:W-:Y:S02]  /*1240*/  SHF.R.U32.HI R10, RZ, 0x1, R14 ;  /* 0x00000001ff0a7819 */ /* 0x000fe4000001160e */
[----:B------:R-:W-:-:S04]  /*1250*/  SEL R9, RZ, 0x1, !P0 ;  /* 0x00000001ff097807 */ /* 0x000fc80004000000 */
[----:B------:R-:W-:-:S04]  /*1260*/  LOP3.LUT R9, R9, 0x1, R10, 0xf8, !PT ;  /* 0x0000000109097812 */ /* 0x000fc800078ef80a */
[----:B------:R-:W-:-:S04]  /*1270*/  LOP3.LUT R9, R9, R14, RZ, 0xc0, !PT ;  /* 0x0000000e09097212 */ /* 0x000fc800078ec0ff */
[----:B------:R-:W-:-:S04]  /*1280*/  IADD3 R9, PT, PT, R10, R9, RZ ;  /* 0x000000090a097210 */ /* 0x000fc80007ffe0ff */
[----:B------:R-:W-:Y:S01]  /*1290*/  LOP3.LUT R0, R9, R0, RZ, 0xfc, !PT ;  /* 0x0000000009007212 */ /* 0x000fe200078efcff */
[----:B------:R-:W-:Y:S06]  /*12a0*/  BRA `(.L_x_20) ;  /* 0x0000000000107947 */ /* 0x000fec0003800000 */
.L_x_19:
[----:B------:R-:W-:-:S04]  /*12b0*/  LOP3.LUT R0, R0, 0x80000000, RZ, 0xc0, !PT ;  /* 0x8000000000007812 */ /* 0x000fc800078ec0ff */
[----:B------:R-:W-:Y:S01]  /*12c0*/  LOP3.LUT R0, R0, 0x7f800000, RZ, 0xfc, !PT ;  /* 0x7f80000000007812 */ /* 0x000fe200078efcff */
[----:B------:R-:W-:Y:S06]  /*12d0*/  BRA `(.L_x_20) ;  /* 0x0000000000047947 */ /* 0x000fec0003800000 */
.L_x_18:
[----:B------:R-:W-:-:S07]  /*12e0*/  LEA R0, R17, R0, 0x17 ;  /* 0x0000000011007211 */ /* 0x000fce00078eb8ff */
.L_x_20:
[----:B------:R-:W-:Y:S05]  /*12f0*/  BSYNC.RECONVERGENT B2 ;  /* 0x0000000000027941 */ /* 0x000fea0003800200 */
.L_x_17:
[----:B------:R-:W-:Y:S05]  /*1300*/  BRA `(.L_x_21) ;  /* 0x0000000000207947 */ /* 0x000fea0003800000 */
.L_x_16:
[----:B------:R-:W-:-:S04]  /*1310*/  LOP3.LUT R0, R0, 0x80000000, R17, 0x48, !PT ;  /* 0x8000000000007812 */ /* 0x000fc800078e4811 */
[----:B------:R-:W-:Y:S01]  /*1320*/  LOP3.LUT R0, R0, 0x7f800000, RZ, 0xfc, !PT ;  /* 0x7f80000000007812 */ /* 0x000fe200078efcff */
[----:B------:R-:W-:Y:S06]  /*1330*/  BRA `(.L_x_21) ;  /* 0x0000000000147947 */ /* 0x000fec0003800000 */
.L_x_15:
[----:B------:R-:W-:Y:S01]  /*1340*/  LOP3.LUT R0, R0, 0x80000000, R17, 0x48, !PT ;  /* 0x8000000000007812 */ /* 0x000fe200078e4811 */
[----:B------:R-:W-:Y:S06]  /*1350*/  BRA `(.L_x_21) ;  /* 0x00000000000c7947 */ /* 0x000fec0003800000 */
.L_x_14:
[----:B------:R-:W0:Y:S01]  /*1360*/  MUFU.RSQ R0, -QNAN ;  /* 0xffc0000000007908 */ /* 0x000e220000001400 */
[----:B------:R-:W-:Y:S05]  /*1370*/  BRA `(.L_x_21) ;  /* 0x0000000000047947 */ /* 0x000fea0003800000 */
.L_x_13:
[----:B------:R-:W-:-:S07]  /*1380*/  FADD.FTZ R0, R17, R0 ;  /* 0x0000000011007221 */ /* 0x000fce0000010000 */
.L_x_21:
[----:B------:R-:W-:Y:S05]  /*1390*/  BSYNC.RECONVERGENT B1 ;  /* 0x0000000000017941 */ /* 0x000fea0003800200 */
.L_x_11:
[----:B------:R-:W-:-:S04]  /*13a0*/  HFMA2 R9, -RZ, RZ, 0, 0 ;  /* 0x00000000ff097431 */ /* 0x000fc800000001ff */
[----:B0-----:R-:W-:Y:S05]  /*13b0*/  RET.REL.NODEC R8 `(_Z7calc_uvPfS_S_S_S_fffffii) ;  /* 0xffffffec08107950 */ /* 0x001fea0003c3ffff */
.L_x_22:
[----:B------:R-:W-:-:S00]  /*13c0*/  BRA `(.L_x_22) ;  /* 0xfffffffc00fc7947 */ /* 0x000fc0000383ffff */
[----:B------:R-:W-:-:S00]  /*13d0*/  NOP ;  /* 0x0000000000007918 */ /* 0x000fc00000000000 */
        /* <DEDUP_REMOVED lines=10> */
.L_x_62:


//--------------------- .text._Z6calc_pPfS_S_ffii --------------------------
	.section	.text._Z6calc_pPfS_S_ffii,"ax",@progbits
	.align	128
        .global         _Z6calc_pPfS_S_ffii
        .type           _Z6calc_pPfS_S_ffii,@function
        .size           _Z6calc_pPfS_S_ffii,(.L_x_63 - _Z6calc_pPfS_S_ffii)
        .other          _Z6calc_pPfS_S_ffii,@"STO_CUDA_ENTRY STV_DEFAULT"
_Z6calc_pPfS_S_ffii:
.text._Z6calc_pPfS_S_ffii:
[----:B------:R-:W-:Y:S01]  /*0000*/  LDC R1, c[0x0][0x37c] ;  /* 0x0000df00ff017b82 */ /* 0x000fe20000000800 */
[----:B------:R-:W0:Y:S07]  /*0010*/  S2R R0, SR_TID.X ;  /* 0x0000000000007919 */ /* 0x000e2e0000002100 */
[----:B------:R-:W0:Y:S08]  /*0020*/  S2UR UR4, SR_CTAID.X ;  /* 0x00000000000479c3 */ /* 0x000e300000002500 */
[----:B------:R-:W0:Y:S08]  /*0030*/  LDC R3, c[0x0][0x360] ;  /* 0x0000d800ff037b82 */ /* 0x000e300000000800 */
[----:B------:R-:W1:Y:S01]  /*0040*/  LDC.64 R6, c[0x0][0x3a0] ;  /* 0x0000e800ff067b82 */ /* 0x000e620000000a00 */
[----:B0-----:R-:W-:-:S05]  /*0050*/  IMAD R3, R3, UR4, R0 ;  /* 0x0000000403037c24 */ /* 0x001fca000f8e0200 */
[----:B------:R-:W-:Y:S01]  /*0060*/  ISETP.NE.AND P0, PT, R3, RZ, PT ;  /* 0x000000ff0300720c */ /* 0x000fe20003f05270 */
[----:B-1----:R-:W-:-:S05]  /*0070*/  VIADD R5, R7, 0xffffffff ;  /* 0xffffffff07057836 */ /* 0x002fca0000000000 */
[----:B------:R-:W-:-:S04]  /*0080*/  VIADDMNMX R0, R6, 0xffffffff, R5, PT ;  /* 0xffffffff06007846 */ /* 0x000fc80003800105 */
[----:B------:R-:W-:-:S13]  /*0090*/  ISETP.LE.OR P0, PT, R0, R3, !P0 ;  /* 0x000000030000720c */ /* 0x000fda0004703670 */
[----:B------:R-:W-:Y:S05]  /*00a0*/  @P0 EXIT ;  /* 0x000000000000094d */ /* 0x000fea0003800000 */
[----:B------:R-:W0:Y:S01]  /*00b0*/  LDC.64 R4, c[0x0][0x390] ;  /* 0x0000e400ff047b82 */ /* 0x000e220000000a00 */
[----:B------:R-:W-:Y:S01]  /*00c0*/  IMAD R0, R3, R7, RZ ;  /* 0x0000000703007224 */ /* 0x000fe200078e02ff */
[----:B------:R-:W-:Y:S01]  /*00d0*/  IADD3 R13, PT, PT, -R7, RZ, RZ ;  /* 0x000000ff070d7210 */ /* 0x000fe20007ffe1ff */
[----:B------:R-:W-:Y:S01]  /*00e0*/  VIADD R11, R3, 0xffffffff ;  /* 0xffffffff030b7836 */ /* 0x000fe20000000000 */
[----:B------:R-:W1:Y:S01]  /*00f0*/  LDCU.64 UR4, c[0x0][0x358] ;  /* 0x00006b00ff0477ac */ /* 0x000e620008000a00 */
[----:B------:R-:W-:Y:S02]  /*0100*/  IMAD.IADD R2, R0, 0x1, R7 ;  /* 0x0000000100027824 */ /* 0x000fe400078e0207 */
[-C--:B------:R-:W-:Y:S01]  /*0110*/  IMAD R17, R11, R6.reuse, R0 ;  /* 0x000000060b117224 */ /* 0x080fe200078e0200 */
[----:B------:R-:W2:Y:S01]  /*0120*/  LDC.64 R8, c[0x0][0x380] ;  /* 0x0000e000ff087b82 */ /* 0x000ea20000000a00 */
[--C-:B------:R-:W-:Y:S02]  /*0130*/  IMAD R10, R13, 0x2, R2.reuse ;  /* 0x000000020d0a7824 */ /* 0x100fe400078e0202 */
[-C--:B------:R-:W-:Y:S01]  /*0140*/  IMAD R11, R3, R6.reuse, R2 ;  /* 0x00000006030b7224 */ /* 0x080fe200078e0202 */
[-C--:B------:R-:W-:Y:S01]  /*0150*/  IADD3 R2, PT, PT, R17, R6.reuse, RZ ;  /* 0x0000000611027210 */ /* 0x080fe20007ffe0ff */
[----:B------:R-:W-:-:S02]  /*0160*/  IMAD R7, R3, R6, R6 ;  /* 0x0000000603077224 */ /* 0x000fc400078e0206 */
[----:B------:R-:W-:Y:S02]  /*0170*/  IMAD R13, R3, R6, R10 ;  /* 0x00000006030d7224 */ /* 0x000fe400078e020a */
[----:B------:R-:W-:Y:S02]  /*0180*/  IMAD.IADD R7, R0, 0x1, R7 ;  /* 0x0000000100077824 */ /* 0x000fe400078e0207 */
[----:B0-----:R-:W-:-:S04]  /*0190*/  IMAD.WIDE R10, R11, 0x4, R4 ;  /* 0x000000040b0a7825 */ /* 0x001fc800078e0204 */
[----:B------:R-:W-:Y:S02]  /*01a0*/  IMAD.WIDE R12, R13, 0x4, R4 ;  /* 0x000000040d0c7825 */ /* 0x000fe400078e0204 */
[----:B-1----:R-:W3:Y:S02]  /*01b0*/  LDG.E R10, desc[UR4][R10.64] ;  /* 0x000000040a0a7981 */ /* 0x002ee4000c1e1900 */
[----:B--2---:R-:W-:Y:S02]  /*01c0*/  IMAD.WIDE R14, R2, 0x4, R8 ;  /* 0x00000004020e7825 */ /* 0x004fe400078e0208 */
[----:B------:R-:W3:Y:S02]  /*01d0*/  LDG.E R13, desc[UR4][R12.64] ;  /* 0x000000040c0d7981 */ /* 0x000ee4000c1e1900 */
[--C-:B------:R-:W-:Y:S02]  /*01e0*/  IMAD.WIDE R6, R7, 0x4, R4.reuse ;  /* 0x0000000407067825 */ /* 0x100fe400078e0204 */
[----:B------:R-:W2:Y:S02]  /*01f0*/  LDG.E R15, desc[UR4][R14.64] ;  /* 0x000000040e0f7981 */ /* 0x000ea4000c1e1900 */
[----:B------:R-:W-:-:S02]  /*0200*/  IMAD.WIDE R8, R17, 0x4, R4 ;  /* 0x0000000411087825 */ /* 0x000fc400078e0204 */
[----:B------:R-:W4:Y:S01]  /*0210*/  LDG.E R6, desc[UR4][R6.64] ;  /* 0x0000000406067981 */ /* 0x000f22000c1e1900 */
[----:B------:R-:W0:Y:S03]  /*0220*/  LDC.64 R4, c[0x0][0x398] ;  /* 0x0000e600ff047b82 */ /* 0x000e260000000a00 */
[----:B------:R-:W4:Y:S01]  /*0230*/  LDG.E R9, desc[UR4][R8.64] ;  /* 0x0000000408097981 */ /* 0x000f22000c1e1900 */
[----:B0-----:R-:W-:Y:S01]  /*0240*/  FMUL R17, R4, R4 ;  /* 0x0000000404117220 */ /* 0x001fe20000400000 */
[----:B------:R-:W-:-:S04]  /*0250*/  FMUL R0, R5, R5 ;  /* 0x0000000505007220 */ /* 0x000fc80000400000 */
[----:B------:R-:W-:-:S04]  /*0260*/  FADD R3, R0, R17 ;  /* 0x0000001100037221 */ /* 0x000fc80000000000 */
[----:B------:R-:W-:-:S04]  /*0270*/  FADD R3, R3, R3 ;  /* 0x0000000303037221 */ /* 0x000fc80000000000 */
[----:B------:R-:W0:Y:S01]  /*0280*/  MUFU.RCP R16, R3 ;  /* 0x0000000300107308 */ /* 0x000e220000001000 */
[----:B------:R-:W-:Y:S01]  /*0290*/  BSSY.RECONVERGENT B0, `(.L_x_23) ;  /* 0x0000013000007945 */ /* 0x000fe20003800200 */
[----:B---3--:R-:W-:Y:S01]  /*02a0*/  FADD R10, R10, R13 ;  /* 0x0000000d0a0a7221 */ /* 0x008fe20000000000 */
[----:B--2---:R-:W-:-:S03]  /*02b0*/  FMUL R19, R15, R4 ;  /* 0x000000040f137220 */ /* 0x004fc60000400000 */
[----:B------:R-:W-:Y:S01]  /*02c0*/  FMUL R17, R17, R10 ;  /* 0x0000000a11117220 */ /* 0x000fe20000400000 */
[----:B------:R-:W-:Y:S01]  /*02d0*/  FMUL R4, R19, R4 ;  /* 0x0000000413047220 */ /* 0x000fe20000400000 */
[----:B----4-:R-:W-:-:S03]  /*02e0*/  FADD R11, R6, R9 ;  /* 0x00000009060b7221 */ /* 0x010fc60000000000 */
[----:B------:R-:W-:Y:S01]  /*02f0*/  FMUL R7, R4, R5 ;  /* 0x0000000504077220 */ /* 0x000fe20000400000 */
[----:B------:R-:W-:-:S04]  /*0300*/  FFMA R0, R0, R11, R17 ;  /* 0x0000000b00007223 */ /* 0x000fc80000000011 */
[----:B------:R-:W-:Y:S01]  /*0310*/  FFMA R0, -R7, R5, R0 ;  /* 0x0000000507007223 */ /* 0x000fe20000000100 */
[----:B0-----:R-:W-:-:S03]  /*0320*/  FFMA R9, -R3, R16, 1 ;  /* 0x3f80000003097423 */ /* 0x001fc60000000110 */
[----:B------:R-:W0:Y:S01]  /*0330*/  FCHK P0, R0, R3 ;  /* 0x0000000300007302 */ /* 0x000e220000000000 */
[----:B------:R-:W-:-:S04]  /*0340*/  FFMA R9, R16, R9, R16 ;  /* 0x0000000910097223 */ /* 0x000fc80000000010 */
[----:B------:R-:W-:-:S04]  /*0350*/  FFMA R4, R0, R9, RZ ;  /* 0x0000000900047223 */ /* 0x000fc800000000ff */
[----:B------:R-:W-:-:S04]  /*0360*/  FFMA R5, -R3, R4, R0 ;  /* 0x0000000403057223 */ /* 0x000fc80000000100 */
[----:B------:R-:W-:Y:S01]  /*0370*/  FFMA R9, R9, R5, R4 ;  /* 0x0000000509097223 */ /* 0x000fe20000000004 */
[----:B0-----:R-:W-:Y:S06]  /*0380*/  @!P0 BRA `(.L_x_24) ;  /* 0x00000000000c8947 */ /* 0x001fec0003800000 */
[----:B------:R-:W-:-:S07]  /*0390*/  MOV R4, 0x3b0 ;  /* 0x000003b000047802 */ /* 0x000fce0000000f00 */
[----:B------:R-:W-:Y:S05]  /*03a0*/  CALL.REL.NOINC `($__internal_1_$__cuda_sm3x_div_rn_noftz_f32_slowpath) ;  /* 0x0000000000187944 */ /* 0x000fea0003c00000 */
[----:B------:R-:W-:-:S07]  /*03b0*/  IMAD.MOV.U32 R9, RZ, RZ, R0 ;  /* 0x000000ffff097224 */ /* 0x000fce00078e0000 */
.L_x_24:
[----:B------:R-:W-:Y:S05]  /*03c0*/  BSYNC.RECONVERGENT B0 ;  /* 0x0000000000007941 */ /* 0x000fea0003800200 */
.L_x_23:
[----:B------:R-:W0:Y:S02]  /*03d0*/  LDC.64 R4, c[0x0][0x388] ;  /* 0x0000e200ff047b82 */ /* 0x000e240000000a00 */
[----:B0-----:R-:W-:-:S05]  /*03e0*/  IMAD.WIDE R2, R2, 0x4, R4 ;  /* 0x0000000402027825 */ /* 0x001fca00078e0204 */
[----:B------:R-:W-:Y:S01]  /*03f0*/  STG.E desc[UR4][R2.64], R9 ;  /* 0x0000000902007986 */ /* 0x000fe2000c101904 */
[----:B------:R-:W-:Y:S05]  /*0400*/  EXIT ;  /* 0x000000000000794d */ /* 0x000fea0003800000 */
        .weak           $__internal_1_$__cuda_sm3x_div_rn_noftz_f32_slowpath
        .type           $__internal_1_$__cuda_sm3x_div_rn_noftz_f32_slowpath,@function
        .size           $__internal_1_$__cuda_sm3x_div_rn_noftz_f32_slowpath,(.L_x_63 - $__internal_1_$__cuda_sm3x_div_rn_noftz_f32_slowpath)
$__internal_1_$__cuda_sm3x_div_rn_noftz_f32_slowpath:
[----:B------:R-:W-:Y:S01]  /*0410*/  SHF.R.U32.HI R6, RZ, 0x17, R3 ;  /* 0x00000017ff067819 */ /* 0x000fe20000011603 */
[----:B------:R-:W-:Y:S01]  /*0420*/  BSSY.RECONVERGENT B1, `(.L_x_25) ;  /* 0x0000064000017945 */ /* 0x000fe20003800200 */
[--C-:B------:R-:W-:Y:S01]  /*0430*/  SHF.R.U32.HI R5, RZ, 0x17, R0.reuse ;  /* 0x00000017ff057819 */ /* 0x100fe20000011600 */
[----:B------:R-:W-:Y:S01]  /*0440*/  IMAD.MOV.U32 R7, RZ, RZ, R0 ;  /* 0x000000ffff077224 */ /* 0x000fe200078e0000 */
[----:B------:R-:W-:Y:S02]  /*0450*/  LOP3.LUT R6, R6, 0xff, RZ, 0xc0, !PT ;  /* 0x000000ff06067812 */ /* 0x000fe400078ec0ff */
[----:B------:R-:W-:Y:S02]  /*0460*/  LOP3.LUT R5, R5, 0xff, RZ, 0xc0, !PT ;  /* 0x000000ff05057812 */ /* 0x000fe400078ec0ff */
[----:B------:R-:W-:Y:S02]  /*0470*/  IADD3 R11, PT, PT, R6, -0x1, RZ ;  /* 0xffffffff060b7810 */ /* 0x000fe40007ffe0ff */
[----:B------:R-:W-:Y:S01]  /*0480*/  MOV R8, R3 ;  /* 0x0000000300087202 */ /* 0x000fe20000000f00 */
[----:B------:R-:W-:Y:S01]  /*0490*/  VIADD R10, R5, 0xffffffff ;  /* 0xffffffff050a7836 */ /* 0x000fe20000000000 */
[----:B------:R-:W-:-:S04]  /*04a0*/  ISETP.GT.U32.AND P0, PT, R11, 0xfd, PT ;  /* 0x000000fd0b00780c */ /* 0x000fc80003f04070 */
[----:B------:R-:W-:-:S13]  /*04b0*/  ISETP.GT.U32.OR P0, PT, R10, 0xfd, P0 ;  /* 0x000000fd0a00780c */ /* 0x000fda0000704470 */
[----:B------:R-:W-:Y:S01]  /*04c0*/  @!P0 IMAD.MOV.U32 R9, RZ, RZ, RZ ;  /* 0x000000ffff098224 */ /* 0x000fe200078e00ff */
        /* <DEDUP_REMOVED lines=19> */
[----:B------:R-:W-:Y:S01]  /*0600*/  @P0 IMAD.MOV.U32 R9, RZ, RZ, RZ ;  /* 0x000000ffff090224 */ /* 0x000fe200078e00ff */
[----:B------:R-:W-:Y:S01]  /*0610*/  @!P0 MOV R9, 0xffffffc0 ;  /* 0xffffffc000098802 */ /* 0x000fe20000000f00 */
[----:B------:R-:W-:Y:S01]  /*0620*/  @!P0 FFMA R7, R0, 1.84467440737095516160e+19, RZ ;  /* 0x5f80000000078823 */ /* 0x000fe200000000ff */
[----:B------:R-:W-:-:S03]  /*0630*/  @!P1 FFMA R8, R3, 1.84467440737095516160e+19, RZ ;  /* 0x5f80000003089823 */ /* 0x000fc600000000ff */
[----:B------:R-:W-:-:S07]  /*0640*/  @!P1 VIADD R9, R9, 0x40 ;  /* 0x0000004009099836 */ /* 0x000fce0000000000 */
.L_x_26:
[----:B------:R-:W-:Y:S01]  /*0650*/  LEA R3, R6, 0xc0800000, 0x17 ;  /* 0xc080000006037811 */ /* 0x000fe200078eb8ff */
[----:B------:R-:W-:Y:S01]  /*0660*/  BSSY.RECONVERGENT B2, `(.L_x_31) ;  /* 0x0000036000027945 */ /* 0x000fe20003800200 */
[----:B------:R-:W-:-:S03]  /*0670*/  IADD3 R5, PT, PT, R5, -0x7f, RZ ;  /* 0xffffff8105057810 */ /* 0x000fc60007ffe0ff */
[----:B------:R-:W-:Y:S01]  /*0680*/  IMAD.IADD R3, R8, 0x1, -R3 ;  /* 0x0000000108037824 */ /* 0x000fe200078e0a03 */
[C---:B------:R-:W-:Y:S01]  /*0690*/  IADD3 R6, PT, PT, R5.reuse, 0x7f, -R6 ;  /* 0x0000007f05067810 */ /* 0x040fe20007ffe806 */
[----:B------:R-:W-:Y:S02]  /*06a0*/  IMAD R0, R5, -0x800000, R7 ;  /* 0xff80000005007824 */ /* 0x000fe400078e0207 */
[----:B------:R-:W0:Y:S01]  /*06b0*/  MUFU.RCP R8, R3 ;  /* 0x0000000300087308 */ /* 0x000e220000001000 */
[----:B------:R-:W-:Y:S01]  /*06c0*/  FADD.FTZ R11, -R3, -RZ ;  /* 0x800000ff030b7221 */ /* 0x000fe20000010100 */
[----:B------:R-:W-:-:S03]  /*06d0*/  IMAD.IADD R6, R6, 0x1, R9 ;  /* 0x0000000106067824 */ /* 0x000fc600078e0209 */
[----:B0-----:R-:W-:-:S04]  /*06e0*/  FFMA R13, R8, R11, 1 ;  /* 0x3f800000080d7423 */ /* 0x001fc8000000000b */
[----:B------:R-:W-:-:S04]  /*06f0*/  FFMA R10, R8, R13, R8 ;  /* 0x0000000d080a7223 */ /* 0x000fc80000000008 */
[----:B------:R-:W-:-:S04]  /*0700*/  FFMA R7, R0, R10, RZ ;  /* 0x0000000a00077223 */ /* 0x000fc800000000ff */
[----:B------:R-:W-:-:S04]  /*0710*/  FFMA R8, R11, R7, R0 ;  /* 0x000000070b087223 */ /* 0x000fc80000000000 */
[----:B------:R-:W-:-:S04]  /*0720*/  FFMA R7, R10, R8, R7 ;  /* 0x000000080a077223 */ /* 0x000fc80000000007 */
[----:B------:R-:W-:-:S04]  /*0730*/  FFMA R8, R11, R7, R0 ;  /* 0x000000070b087223 */ /* 0x000fc80000000000 */
[----:B------:R-:W-:-:S05]  /*0740*/  FFMA R0, R10, R8, R7 ;  /* 0x000000080a007223 */ /* 0x000fca0000000007 */
[----:B------:R-:W-:-:S04]  /*0750*/  SHF.R.U32.HI R3, RZ, 0x17, R0 ;  /* 0x00000017ff037819 */ /* 0x000fc80000011600 */
[----:B------:R-:W-:-:S04]  /*0760*/  LOP3.LUT R3, R3, 0xff, RZ, 0xc0, !PT ;  /* 0x000000ff03037812 */ /* 0x000fc800078ec0ff */
[----:B------:R-:W-:-:S05]  /*0770*/  IADD3 R9, PT, PT, R3, R6, RZ ;  /* 0x0000000603097210 */ /* 0x000fca0007ffe0ff */
[----:B------:R-:W-:-:S05]  /*0780*/  VIADD R3, R9, 0xffffffff ;  /* 0xffffffff09037836 */ /* 0x000fca0000000000 */
        /* <DEDUP_REMOVED lines=10> */
[CCC-:B------:R-:W-:Y:S01]  /*0830*/  FFMA.RM R6, R10.reuse, R8.reuse, R7.reuse ;  /* 0x000000080a067223 */ /* 0x1c0fe20000004007 */
[C---:B------:R-:W-:Y:S02]  /*0840*/  ISETP.NE.AND P2, PT, R9.reuse, RZ, PT ;  /* 0x000000ff0900720c */ /* 0x040fe40003f45270 */
[----:B------:R-:W-:Y:S02]  /*0850*/  ISETP.NE.AND P1, PT, R9, RZ, PT ;  /* 0x000000ff0900720c */ /* 0x000fe40003f25270 */
[----:B------:R-:W-:Y:S01]  /*0860*/  LOP3.LUT R5, R3, 0x7fffff, RZ, 0xc0, !PT ;  /* 0x007fffff03057812 */ /* 0x000fe200078ec0ff */
[----:B------:R-:W-:Y:S01]  /*0870*/  FFMA.RP R3, R10, R8, R7 ;  /* 0x000000080a037223 */ /* 0x000fe20000008007 */
[----:B------:R-:W-:Y:S01]  /*0880*/  IADD3 R8, PT, PT, R9, 0x20, RZ ;  /* 0x0000002009087810 */ /* 0x000fe20007ffe0ff */
[----:B------:R-:W-:Y:S01]  /*0890*/  IMAD.MOV R7, RZ, RZ, -R9 ;  /* 0x000000ffff077224 */ /* 0x000fe200078e0a09 */
[----:B------:R-:W-:-:S02]  /*08a0*/  LOP3.LUT R5, R5, 0x800000, RZ, 0xfc, !PT ;  /* 0x0080000005057812 */ /* 0x000fc400078efcff */
[----:B------:R-:W-:Y:S02]  /*08b0*/  FSETP.NEU.FTZ.AND P0, PT, R3, R6, PT ;  /* 0x000000060300720b */ /* 0x000fe40003f1d000 */
[----:B------:R-:W-:Y:S02]  /*08c0*/  SHF.L.U32 R8, R5, R8, RZ ;  /* 0x0000000805087219 */ /* 0x000fe400000006ff */
[----:B------:R-:W-:Y:S02]  /*08d0*/  SEL R6, R7, RZ, P2 ;  /* 0x000000ff07067207 */ /* 0x000fe40001000000 */
[----:B------:R-:W-:Y:S02]  /*08e0*/  ISETP.NE.AND P1, PT, R8, RZ, P1 ;  /* 0x000000ff0800720c */ /* 0x000fe40000f25270 */
[----:B------:R-:W-:Y:S02]  /*08f0*/  SHF.R.U32.HI R6, RZ, R6, R5 ;  /* 0x00000006ff067219 */ /* 0x000fe40000011605 */
[----:B------:R-:W-:-:S02]  /*0900*/  PLOP3.LUT P0, PT, P0, P1, PT, 0xf8, 0x8f ;  /* 0x00000000008f781c */ /* 0x000fc40000703f70 */
[----:B------:R-:W-:Y:S02]  /*0910*/  SHF.R.U32.HI R8, RZ, 0x1, R6 ;  /* 0x00000001ff087819 */ /* 0x000fe40000011606 */
[----:B------:R-:W-:-:S04]  /*0920*/  SEL R3, RZ, 0x1, !P0 ;  /* 0x00000001ff037807 */ /* 0x000fc80004000000 */
[----:B------:R-:W-:-:S04]  /*0930*/  LOP3.LUT R3, R3, 0x1, R8, 0xf8, !PT ;  /* 0x0000000103037812 */ /* 0x000fc800078ef808 */
[----:B------:R-:W-:-:S04]  /*0940*/  LOP3.LUT R3, R3, R6, RZ, 0xc0, !PT ;  /* 0x0000000603037212 */ /* 0x000fc800078ec0ff */
[----:B------:R-:W-:-:S04]  /*0950*/  IADD3 R3, PT, PT, R8, R3, RZ ;  /* 0x0000000308037210 */ /* 0x000fc80007ffe0ff */
[----:B------:R-:W-:Y:S01]  /*0960*/  LOP3.LUT R0, R3, R0, RZ, 0xfc, !PT ;  /* 0x0000000003007212 */ /* 0x000fe200078efcff */
[----:B------:R-:W-:Y:S06]  /*0970*/  BRA `(.L_x_34) ;  /* 0x0000000000107947 */ /* 0x000fec0003800000 */
.L_x_33:
[----:B------:R-:W-:-:S04]  /*0980*/  LOP3.LUT R0, R0, 0x80000000, RZ, 0xc0, !PT ;  /* 0x8000000000007812 */ /* 0x000fc800078ec0ff */
[----:B------:R-:W-:Y:S01]  /*0990*/  LOP3.LUT R0, R0, 0x7f800000, RZ, 0xfc, !PT ;  /* 0x7f80000000007812 */ /* 0x000fe200078efcff */
[----:B------:R-:W-:Y:S06]  /*09a0*/  BRA `(.L_x_34) ;  /* 0x0000000000047947 */ /* 0x000fec0003800000 */
.L_x_32:
[----:B------:R-:W-:-:S07]  /*09b0*/  IMAD R0, R6, 0x800000, R0 ;  /* 0x0080000006007824 */ /* 0x000fce00078e0200 */
.L_x_34:
[----:B------:R-:W-:Y:S05]  /*09c0*/  BSYNC.RECONVERGENT B2 ;  /* 0x0000000000027941 */ /* 0x000fea0003800200 */
.L_x_31:
[----:B------:R-:W-:Y:S05]  /*09d0*/  BRA `(.L_x_35) ;  /* 0x0000000000207947 */ /* 0x000fea0003800000 */
.L_x_30:
[----:B------:R-:W-:-:S04]  /*09e0*/  LOP3.LUT R0, R8, 0x80000000, R7, 0x48, !PT ;  /* 0x8000000008007812 */ /* 0x000fc800078e4807 */
[----:B------:R-:W-:Y:S01]  /*09f0*/  LOP3.LUT R0, R0, 0x7f800000, RZ, 0xfc, !PT ;  /* 0x7f80000000007812 */ /* 0x000fe200078efcff */
[----:B------:R-:W-:Y:S06]  /*0a00*/  BRA `(.L_x_35) ;  /* 0x0000000000147947 */ /* 0x000fec0003800000 */
.L_x_29:
[----:B------:R-:W-:Y:S01]  /*0a10*/  LOP3.LUT R0, R8, 0x80000000, R7, 0x48, !PT ;  /* 0x8000000008007812 */ /* 0x000fe200078e4807 */
[----:B------:R-:W-:Y:S06]  /*0a20*/  BRA `(.L_x_35) ;  /* 0x00000000000c7947 */ /* 0x000fec0003800000 */
.L_x_28:
[----:B------:R-:W0:Y:S01]  /*0a30*/  MUFU.RSQ R0, -QNAN ;  /* 0xffc0000000007908 */ /* 0x000e220000001400 */
[----:B------:R-:W-:Y:S05]  /*0a40*/  BRA `(.L_x_35) ;  /* 0x0000000000047947 */ /* 0x000fea0003800000 */
.L_x_27:
[----:B------:R-:W-:-:S07]  /*0a50*/  FADD.FTZ R0, R0, R3 ;  /* 0x0000000300007221 */ /* 0x000fce0000010000 */
.L_x_35:
[----:B------:R-:W-:Y:S05]  /*0a60*/  BSYNC.RECONVERGENT B1 ;  /* 0x0000000000017941 */ /* 0x000fea0003800200 */
.L_x_25:
[----:B------:R-:W-:-:S04]  /*0a70*/  HFMA2 R5, -RZ, RZ, 0, 0 ;  /* 0x00000000ff057431 */ /* 0x000fc800000001ff */
[----:B0-----:R-:W-:Y:S05]  /*0a80*/  RET.REL.NODEC R4 `(_Z6calc_pPfS_S_ffii) ;  /* 0xfffffff4045c7950 */ /* 0x001fea0003c3ffff */
.L_x_36:
        /* <DEDUP_REMOVED lines=15> */
.L_x_63:


//--------------------- .text._Z6calc_bPfS_S_ffffii --------------------------
	.section	.text._Z6calc_bPfS_S_ffffii,"ax",@progbits
	.align	128
        .global         _Z6calc_bPfS_S_ffffii
        .type           _Z6calc_bPfS_S_ffffii,@function
        .size           _Z6calc_bPfS_S_ffffii,(.L_x_65 - _Z6calc_bPfS_S_ffffii)
        .other          _Z6calc_bPfS_S_ffffii,@"STO_CUDA_ENTRY STV_DEFAULT"
_Z6calc_bPfS_S_ffffii:
.text._Z6calc_bPfS_S_ffffii:
        /* <DEDUP_REMOVED lines=11> */
[----:B------:R-:W0:Y:S01]  /*00b0*/  LDC R2, c[0x0][0x39c] ;  /* 0x0000e700ff027b82 */ /* 0x000e220000000800 */
[----:B------:R-:W1:Y:S01]  /*00c0*/  LDCU.64 UR4, c[0x0][0x358] ;  /* 0x00006b00ff0477ac */ /* 0x000e620008000a00 */
[----:B0-----:R-:W-:-:S05]  /*00d0*/  VIADD R0, R2, 0x1800000 ;  /* 0x0180000002007836 */ /* 0x001fca0000000000 */
[----:B------:R-:W-:-:S04]  /*00e0*/  LOP3.LUT R0, R0, 0x7f800000, RZ, 0xc0, !PT ;  /* 0x7f80000000007812 */ /* 0x000fc800078ec0ff */
[----:B------:R-:W-:-:S13]  /*00f0*/  ISETP.GT.U32.AND P0, PT, R0, 0x1ffffff, PT ;  /* 0x01ffffff0000780c */ /* 0x000fda0003f04070 */
[----:B-1----:R-:W-:Y:S05]  /*0100*/  @P0 BRA `(.L_x_37) ;  /* 0x00000000000c0947 */ /* 0x002fea0003800000 */
[----:B------:R-:W-:-:S07]  /*0110*/  MOV R2, 0x130 ;  /* 0x0000013000027802 */ /* 0x000fce0000000f00 */
[----:B------:R-:W-:Y:S05]  /*0120*/  CALL.REL.NOINC `($__internal_2_$__cuda_sm20_rcp_rn_f32_slowpath) ;  /* 0x0000000400c87944 */ /* 0x000fea0003c00000 */
[----:B------:R-:W-:Y:S05]  /*0130*/  BRA `(.L_x_38) ;  /* 0x0000000000107947 */ /* 0x000fea0003800000 */
.L_x_37:
[----:B------:R-:W0:Y:S02]  /*0140*/  MUFU.RCP R5, R2 ;  /* 0x0000000200057308 */ /* 0x000e240000001000 */
[----:B0-----:R-:W-:-:S04]  /*0150*/  FFMA R0, R5, R2, -1 ;  /* 0xbf80000005007423 */ /* 0x001fc80000000002 */
[----:B------:R-:W-:-:S04]  /*0160*/  FADD.FTZ R0, -R0, -RZ ;  /* 0x800000ff00007221 */ /* 0x000fc80000010100 */
[----:B------:R-:W-:-:S07]  /*0170*/  FFMA R5, R5, R0, R5 ;  /* 0x0000000005057223 */ /* 0x000fce0000000005 */
.L_x_38:
[----:B------:R-:W0:Y:S01]  /*0180*/  LDC.64 R6, c[0x0][0x3a8] ;  /* 0x0000ea00ff067b82 */ /* 0x000e220000000a00 */
[----:B------:R-:W-:-:S07]  /*0190*/  IADD3 R4, PT, PT, R8, -0x1, RZ ;  /* 0xffffffff08047810 */ /* 0x000fce0007ffe0ff */
[----:B------:R-:W1:Y:S01]  /*01a0*/  LDC.64 R12, c[0x0][0x388] ;  /* 0x0000e200ff0c7b82 */ /* 0x000e620000000a00 */
[C---:B0-----:R-:W-:Y:S02]  /*01b0*/  IMAD R9, R8.reuse, R7, RZ ;  /* 0x0000000708097224 */ /* 0x041fe400078e02ff */
[----:B------:R-:W-:-:S05]  /*01c0*/  IMAD R2, R8, R6, R6 ;  /* 0x0000000608027224 */ /* 0x000fca00078e0206 */
[----:B------:R-:W0:Y:S01]  /*01d0*/  LDC R7, c[0x0][0x3a0] ;  /* 0x0000e800ff077b82 */ /* 0x000e220000000800 */
[----:B------:R-:W-:Y:S02]  /*01e0*/  IMAD R4, R4, R6, R9 ;  /* 0x0000000604047224 */ /* 0x000fe400078e0209 */
[----:B------:R-:W-:-:S04]  /*01f0*/  IMAD.IADD R2, R9, 0x1, R2 ;  /* 0x0000000109027824 */ /* 0x000fc800078e0202 */
[----:B-1----:R-:W-:-:S04]  /*0200*/  IMAD.WIDE R10, R2, 0x4, R12 ;  /* 0x00000004020a7825 */ /* 0x002fc800078e020c */
[----:B------:R-:W-:Y:S01]  /*0210*/  IMAD.WIDE R12, R4, 0x4, R12 ;  /* 0x00000004040c7825 */ /* 0x000fe200078e020c */
[----:B------:R-:W2:Y:S05]  /*0220*/  LDG.E R0, desc[UR4][R10.64] ;  /* 0x000000040a007981 */ /* 0x000eaa000c1e1900 */
[----:B------:R-:W2:Y:S01]  /*0230*/  LDG.E R13, desc[UR4][R12.64] ;  /* 0x000000040c0d7981 */ /* 0x000ea2000c1e1900 */
[----:B------:R-:W-:Y:S01]  /*0240*/  BSSY.RECONVERGENT B0, `(.L_x_39) ;  /* 0x000000f000007945 */ /* 0x000fe20003800200 */
[----:B0-----:R-:W-:-:S04]  /*0250*/  FADD R7, R7, R7 ;  /* 0x0000000707077221 */ /* 0x001fc80000000000 */
[----:B------:R-:W0:Y:S02]  /*0260*/  MUFU.RCP R6, R7 ;  /* 0x0000000700067308 */ /* 0x000e240000001000 */
[----:B0-----:R-:W-:-:S04]  /*0270*/  FFMA R3, -R7, R6, 1 ;  /* 0x3f80000007037423 */ /* 0x001fc80000000106 */
[----:B------:R-:W-:Y:S01]  /*0280*/  FFMA R3, R6, R3, R6 ;  /* 0x0000000306037223 */ /* 0x000fe20000000006 */
[----:B--2---:R-:W-:-:S04]  /*0290*/  FADD R0, R0, -R13 ;  /* 0x8000000d00007221 */ /* 0x004fc80000000000 */
[----:B------:R-:W0:Y:S01]  /*02a0*/  FCHK P0, R0, R7 ;  /* 0x0000000700007302 */ /* 0x000e220000000000 */
[----:B------:R-:W-:-:S04]  /*02b0*/  FFMA R6, R0, R3, RZ ;  /* 0x0000000300067223 */ /* 0x000fc800000000ff */
[----:B------:R-:W-:-:S04]  /*02c0*/  FFMA R14, -R7, R6, R0 ;  /* 0x00000006070e7223 */ /* 0x000fc80000000100 */
[----:B------:R-:W-:Y:S01]  /*02d0*/  FFMA R6, R3, R14, R6 ;  /* 0x0000000e03067223 */ /* 0x000fe20000000006 */
[----:B0-----:R-:W-:Y:S06]  /*02e0*/  @!P0 BRA `(.L_x_40) ;  /* 0x0000000000108947 */ /* 0x001fec0003800000 */
[----:B------:R-:W-:Y:S02]  /*02f0*/  MOV R3, R7 ;  /* 0x0000000700037202 */ /* 0x000fe40000000f00 */
[----:B------:R-:W-:-:S07]  /*0300*/  MOV R12, 0x320 ;  /* 0x00000320000c7802 */ /* 0x000fce0000000f00 */
[----:B------:R-:W-:Y:S05]  /*0310*/  CALL.REL.NOINC `($__internal_3_$__cuda_sm3x_div_rn_noftz_f32_slowpath) ;  /* 0x00000008001c7944 */ /* 0x000fea0003c00000 */
[----:B------:R-:W-:-:S07]  /*0320*/  IMAD.MOV.U32 R6, RZ, RZ, R0 ;  /* 0x000000ffff067224 */ /* 0x000fce00078e0000 */
.L_x_40:
[----:B------:R-:W-:Y:S05]  /*0330*/  BSYNC.RECONVERGENT B0 ;  /* 0x0000000000007941 */ /* 0x000fea0003800200 */
.L_x_39:
[----:B------:R-:W0:Y:S01]  /*0340*/  LDCU.64 UR6, c[0x0][0x3a8] ;  /* 0x00007500ff0677ac */ /* 0x000e220008000a00 */
[----:B------:R-:W1:Y:S01]  /*0350*/  LDC.64 R14, c[0x0][0x390] ;  /* 0x0000e400ff0e7b82 */ /* 0x000e620000000a00 */
[----:B0-----:R-:W-:Y:S01]  /*0360*/  IMAD R0, RZ, RZ, -UR7 ;  /* 0x80000007ff007e24 */ /* 0x001fe2000f8e02ff */
[----:B------:R-:W-:-:S04]  /*0370*/  IADD3 R9, PT, PT, R9, UR7, RZ ;  /* 0x0000000709097c10 */ /* 0x000fc8000fffe0ff */
[----:B------:R-:W-:Y:S01]  /*0380*/  LEA R3, R0, R9, 0x1 ;  /* 0x0000000900037211 */ /* 0x000fe200078e08ff */
[----:B------:R-:W-:-:S04]  /*0390*/  IMAD R10, R8, UR6, R9 ;  /* 0x00000006080a7c24 */ /* 0x000fc8000f8e0209 */
[----:B------:R-:W-:Y:S02]  /*03a0*/  IMAD R8, R8, UR6, R3 ;  /* 0x0000000608087c24 */ /* 0x000fe4000f8e0203 */
[--C-:B-1----:R-:W-:Y:S01]  /*03b0*/  IMAD.WIDE R12, R10, 0x4, R14.reuse ;  /* 0x000000040a0c7825 */ /* 0x102fe200078e020e */
[----:B------:R-:W0:Y:S03]  /*03c0*/  LDC R3, c[0x0][0x3a4] ;  /* 0x0000e900ff037b82 */ /* 0x000e260000000800 */
        /* <DEDUP_REMOVED lines=14> */
[----:B------:R-:W-:-:S07]  /*04b0*/  MOV R12, 0x4d0 ;  /* 0x000004d0000c7802 */ /* 0x000fce0000000f00 */
[----:B------:R-:W-:Y:S05]  /*04c0*/  CALL.REL.NOINC `($__internal_3_$__cuda_sm3x_div_rn_noftz_f32_slowpath) ;  /* 0x0000000400b07944 */ /* 0x000fea0003c00000 */
[----:B------:R-:W-:-:S07]  /*04d0*/  IMAD.MOV.U32 R9, RZ, RZ, R0 ;  /* 0x000000ffff097224 */ /* 0x000fce00078e0000 */
.L_x_42:
[----:B------:R-:W-:Y:S05]  /*04e0*/  BSYNC.RECONVERGENT B0 ;  /* 0x0000000000007941 */ /* 0x000fea0003800200 */
.L_x_41:
[----:B------:R-:W0:Y:S02]  /*04f0*/  LDC.64 R12, c[0x0][0x388] ;  /* 0x0000e200ff0c7b82 */ /* 0x000e240000000a00 */
[----:B0-----:R-:W-:-:S04]  /*0500*/  IMAD.WIDE R10, R10, 0x4, R12 ;  /* 0x000000040a0a7825 */ /* 0x001fc800078e020c */
[----:B------:R-:W-:Y:S02]  /*0510*/  IMAD.WIDE R12, R8, 0x4, R12 ;  /* 0x00000004080c7825 */ /* 0x000fe400078e020c */
[----:B------:R-:W2:Y:S04]  /*0520*/  LDG.E R10, desc[UR4][R10.64] ;  /* 0x000000040a0a7981 */ /* 0x000ea8000c1e1900 */
[----:B------:R-:W2:Y:S01]  /*0530*/  LDG.E R13, desc[UR4][R12.64] ;  /* 0x000000040c0d7981 */ /* 0x000ea2000c1e1900 */
[----:B------:R-:W0:Y:S01]  /*0540*/  MUFU.RCP R0, R3 ;  /* 0x0000000300007308 */ /* 0x000e220000001000 */
[----:B------:R-:W-:Y:S01]  /*0550*/  FADD R8, R9, R6 ;  /* 0x0000000609087221 */ /* 0x000fe20000000000 */
[----:B------:R-:W-:Y:S01]  /*0560*/  BSSY.RECONVERGENT B0, `(.L_x_43) ;  /* 0x000000e000007945 */ /* 0x000fe20003800200 */
[----:B0-----:R-:W-:-:S04]  /*0570*/  FFMA R15, -R3, R0, 1 ;  /* 0x3f800000030f7423 */ /* 0x001fc80000000100 */
[----:B------:R-:W-:Y:S01]  /*0580*/  FFMA R0, R0, R15, R0 ;  /* 0x0000000f00007223 */ /* 0x000fe20000000000 */
[----:B------:R-:W-:-:S04]  /*0590*/  FMUL R15, R6, R6 ;  /* 0x00000006060f7220 */ /* 0x000fc80000400000 */
[----:B------:R-:W-:Y:S01]  /*05a0*/  FFMA R5, R8, R5, -R15 ;  /* 0x0000000508057223 */ /* 0x000fe2000000080f */
        /* <DEDUP_REMOVED lines=9> */
.L_x_44:
[----:B------:R-:W-:Y:S05]  /*0640*/  BSYNC.RECONVERGENT B0 ;  /* 0x0000000000007941 */ /* 0x000fea0003800200 */
.L_x_43:
[----:B------:R-:W0:Y:S02]  /*0650*/  LDC.64 R10, c[0x0][0x390] ;  /* 0x0000e400ff0a7b82 */ /* 0x000e240000000a00 */
[----:B0-----:R-:W-:-:S04]  /*0660*/  IMAD.WIDE R2, R2, 0x4, R10 ;  /* 0x0000000402027825 */ /* 0x001fc800078e020a */
[----:B------:R-:W-:Y:S02]  /*0670*/  IMAD.WIDE R10, R4, 0x4, R10 ;  /* 0x00000004040a7825 */ /* 0x000fe400078e020a */
[----:B------:R-:W2:Y:S04]  /*0680*/  LDG.E R2, desc[UR4][R2.64] ;  /* 0x0000000402027981 */ /* 0x000ea8000c1e1900 */
[----:B------:R-:W2:Y:S01]  /*0690*/  LDG.E R11, desc[UR4][R10.64] ;  /* 0x000000040a0b7981 */ /* 0x000ea2000c1e1900 */
[----:B------:R-:W0:Y:S01]  /*06a0*/  MUFU.RCP R6, R7 ;  /* 0x0000000700067308 */ /* 0x000e220000001000 */
[----:B------:R-:W-:Y:S01]  /*06b0*/  BSSY.RECONVERGENT B0, `(.L_x_45) ;  /* 0x000000e000007945 */ /* 0x000fe20003800200 */
[----:B0-----:R-:W-:Y:S01]  /*06c0*/  FFMA R15, -R7, R6, 1 ;  /* 0x3f800000070f7423 */ /* 0x001fe20000000106 */
[----:B--2---:R-:W-:-:S04]  /*06d0*/  FADD R13, R2, -R11 ;  /* 0x8000000b020d7221 */ /* 0x004fc80000000000 */
[----:B------:R-:W-:Y:S01]  /*06e0*/  FMUL R8, R13, R0 ;  /* 0x000000000d087220 */ /* 0x000fe20000400000 */
[----:B------:R-:W-:-:S03]  /*06f0*/  FFMA R0, R6, R15, R6 ;  /* 0x0000000f06007223 */ /* 0x000fc60000000006 */
[----:B------:R-:W0:Y:S01]  /*0700*/  FCHK P0, R8, R7 ;  /* 0x0000000708007302 */ /* 0x000e220000000000 */
[----:B------:R-:W-:-:S04]  /*0710*/  FFMA R6, R0, R8, RZ ;  /* 0x0000000800067223 */ /* 0x000fc800000000ff */
[----:B------:R-:W-:-:S04]  /*0720*/  FFMA R13, -R7, R6, R8 ;  /* 0x00000006070d7223 */ /* 0x000fc80000000108 */
[----:B------:R-:W-:Y:S01]  /*0730*/  FFMA R0, R0, R13, R6 ;  /* 0x0000000d00007223 */ /* 0x000fe20000000006 */
[----:B0-----:R-:W-:Y:S06]  /*0740*/  @!P0 BRA `(.L_x_46) ;  /* 0x0000000000108947 */ /* 0x001fec0003800000 */
[----:B------:R-:W-:Y:S01]  /*0750*/  IMAD.MOV.U32 R0, RZ, RZ, R8 ;  /* 0x000000ffff007224 */ /* 0x000fe200078e0008 */
[----:B------:R-:W-:Y:S02]  /*0760*/  MOV R3, R7 ;  /* 0x0000000700037202 */ /* 0x000fe40000000f00 */
[----:B------:R-:W-:-:S07]  /*0770*/  MOV R12, 0x790 ;  /* 0x00000790000c7802 */ /* 0x000fce0000000f00 */
[----:B------:R-:W-:Y:S05]  /*0780*/  CALL.REL.NOINC `($__internal_3_$__cuda_sm3x_div_rn_noftz_f32_slowpath) ;  /* 0x0000000400007944 */ /* 0x000fea0003c00000 */
.L_x_46:
[----:B------:R-:W-:Y:S05]  /*0790*/  BSYNC.RECONVERGENT B0 ;  /* 0x0000000000007941 */ /* 0x000fea0003800200 */
.L_x_45:
[----:B------:R-:W0:Y:S01]  /*07a0*/  LDC.64 R2, c[0x0][0x380] ;  /* 0x0000e000ff027b82 */ /* 0x000e220000000a00 */
[----:B------:R-:W1:Y:S01]  /*07b0*/  LDCU UR7, c[0x0][0x3a8] ;  /* 0x00007500ff0777ac */ /* 0x000e620008000800 */
[----:B------:R-:W-:Y:S01]  /*07c0*/  FADD R0, R0, R0 ;  /* 0x0000000000007221 */ /* 0x000fe20000000000 */
[----:B------:R-:W2:Y:S03]  /*07d0*/  LDCU UR6, c[0x0][0x398] ;  /* 0x00007300ff0677ac */ /* 0x000ea60008000800 */
[----:B------:R-:W-:-:S04]  /*07e0*/  FADD R0, R5, -R0 ;  /* 0x8000000005007221 */ /* 0x000fc80000000000 */
[----:B------:R-:W-:Y:S01]  /*07f0*/  FFMA R0, -R9, R9, R0 ;  /* 0x0000000909007223 */ /* 0x000fe20000000100 */
[----:B-1----:R-:W-:-:S04]  /*0800*/  VIADD R5, R4, UR7 ;  /* 0x0000000704057c36 */ /* 0x002fc80008000000 */
[----:B0-----:R-:W-:-:S04]  /*0810*/  IMAD.WIDE R2, R5, 0x4, R2 ;  /* 0x0000000405027825 */ /* 0x001fc800078e0202 */
[----:B--2---:R-:W-:-:S05]  /*0820*/  FMUL R5, R0, UR6 ;  /* 0x0000000600057c20 */ /* 0x004fca0008400000 */
[----:B------:R-:W-:Y:S01]  /*0830*/  STG.E desc[UR4][R2.64], R5 ;  /* 0x0000000502007986 */ /* 0x000fe2000c101904 */
[----:B------:R-:W-:Y:S05]  /*0840*/  EXIT ;  /* 0x000000000000794d */ /* 0x000fea0003800000 */
        .weak           $__internal_2_$__cuda_sm20_rcp_rn_f32_slowpath
        .type           $__internal_2_$__cuda_sm20_rcp_rn_f32_slowpath,@function
        .size           $__internal_2_$__cuda_sm20_rcp_rn_f32_slowpath,($__internal_3_$__cuda_sm3x_div_rn_noftz_f32_slowpath - $__internal_2_$__cuda_sm20_rcp_rn_f32_slowpath)
$__internal_2_$__cuda_sm20_rcp_rn_f32_slowpath:
[----:B------:R-:W0:Y:S02]  /*0850*/  LDC R0, c[0x0][0x39c] ;  /* 0x0000e700ff007b82 */ /* 0x000e240000000800 */
[----:B0-----:R-:W-:-:S04]  /*0860*/  SHF.L.U32 R4, R0, 0x1, RZ ;  /* 0x0000000100047819 */ /* 0x001fc800000006ff */
[----:B------:R-:W-:-:S04]  /*0870*/  SHF.R.U32.HI R3, RZ, 0x18, R4 ;  /* 0x00000018ff037819 */ /* 0x000fc80000011604 */
[----:B------:R-:W-:-:S13]  /*0880*/  ISETP.NE.U32.AND P0, PT, R3, RZ, PT ;  /* 0x000000ff0300720c */ /* 0x000fda0003f05070 */
[----:B------:R-:W-:Y:S05]  /*0890*/  @P0 BRA `(.L_x_47) ;  /* 0x0000000000280947 */ /* 0x000fea0003800000 */
[----:B------:R-:W-:-:S13]  /*08a0*/  ISETP.NE.AND P0, PT, R4, RZ, PT ;  /* 0x000000ff0400720c */ /* 0x000fda0003f05270 */
[----:B------:R0:W1:Y:S01]  /*08b0*/  @!P0 MUFU.RCP R3, R0 ;  /* 0x0000000000038308 */ /* 0x0000620000001000 */
[----:B------:R-:W-:Y:S05]  /*08c0*/  @!P0 BRA `(.L_x_48) ;  /* 0x0000000000a48947 */ /* 0x000fea0003800000 */
[----:B------:R-:W-:-:S04]  /*08d0*/  FFMA R4, R0, 1.84467440737095516160e+19, RZ ;  /* 0x5f80000000047823 */ /* 0x000fc800000000ff */
[----:B-1----:R-:W0:Y:S02]  /*08e0*/  MUFU.RCP R3, R4 ;  /* 0x0000000400037308 */ /* 0x002e240000001000 */
[----:B0-----:R-:W-:-:S04]  /*08f0*/  FFMA R0, R4, R3, -1 ;  /* 0xbf80000004007423 */ /* 0x001fc80000000003 */
[----:B------:R-:W-:-:S04]  /*0900*/  FADD.FTZ R0, -R0, -RZ ;  /* 0x800000ff00007221 */ /* 0x000fc80000010100 */
[----:B------:R-:W-:-:S04]  /*0910*/  FFMA R0, R3, R0, R3 ;  /* 0x0000000003007223 */ /* 0x000fc80000000003 */
[----:B------:R-:W-:Y:S01]  /*0920*/  FFMA R3, R0, 1.84467440737095516160e+19, RZ ;  /* 0x5f80000000037823 */ /* 0x000fe200000000ff */
[----:B------:R-:W-:Y:S06]  /*0930*/  BRA `(.L_x_48) ;  /* 0x0000000000887947 */ /* 0x000fec0003800000 */
.L_x_47:
[----:B------:R-:W-:-:S05]  /*0940*/  VIADD R4, R3, 0xffffff03 ;  /* 0xffffff0303047836 */ /* 0x000fca0000000000 */
[----:B------:R-:W-:-:S13]  /*0950*/  ISETP.GT.U32.AND P0, PT, R4, 0x1, PT ;  /* 0x000000010400780c */ /* 0x000fda0003f04070 */
[----:B------:R-:W-:Y:S05]  /*0960*/  @P0 BRA `(.L_x_49) ;  /* 0x0000000000780947 */ /* 0x000fea0003800000 */
[----:B------:R-:W-:Y:S01]  /*0970*/  LOP3.LUT R5, R0, 0x7fffff, RZ, 0xc0, !PT ;  /* 0x007fffff00057812 */ /* 0x000fe200078ec0ff */
[----:B------:R-:W-:-:S03]  /*0980*/  HFMA2 R11, -RZ, RZ, 0, 1.78813934326171875e-07 ;  /* 0x00000003ff0b7431 */ /* 0x000fc600000001ff */
[----:B------:R-:W-:-:S04]  /*0990*/  LOP3.LUT R5, R5, 0x3f800000, RZ, 0xfc, !PT ;  /* 0x3f80000005057812 */ /* 0x000fc800078efcff */
[----:B------:R-:W0:Y:S01]  /*09a0*/  MUFU.RCP R6, R5 ;  /* 0x0000000500067308 */ /* 0x000e220000001000 */
[----:B------:R-:W-:Y:S01]  /*09b0*/  SHF.L.U32 R12, R11, R4, RZ ;  /* 0x000000040b0c7219 */ /* 0x000fe200000006ff */
[----:B0-----:R-:W-:-:S04]  /*09c0*/  FFMA R7, R5, R6, -1 ;  /* 0xbf80000005077423 */ /* 0x001fc80000000006 */
[----:B------:R-:W-:-:S04]  /*09d0*/  FADD.FTZ R7, -R7, -RZ ;  /* 0x800000ff07077221 */ /* 0x000fc80000010100 */
[CCC-:B------:R-:W-:Y:S01]  /*09e0*/  FFMA.RM R9, R6.reuse, R7.reuse, R6.reuse ;  /* 0x0000000706097223 */ /* 0x1c0fe20000004006 */
[----:B------:R-:W-:-:S04]  /*09f0*/  FFMA.RP R10, R6, R7, R6 ;  /* 0x00000007060a7223 */ /* 0x000fc80000008006 */
[C---:B------:R-:W-:Y:S02]  /*0a00*/  LOP3.LUT R6, R9.reuse, 0x7fffff, RZ, 0xc0, !PT ;  /* 0x007fffff09067812 */ /* 0x040fe400078ec0ff */
[----:B------:R-:W-:Y:S02]  /*0a10*/  FSETP.NEU.FTZ.AND P0, PT, R9, R10, PT ;  /* 0x0000000a0900720b */ /* 0x000fe40003f1d000 */
[----:B------:R-:W-:Y:S02]  /*0a20*/  LOP3.LUT R7, R6, 0x800000, RZ, 0xfc, !PT ;  /* 0x0080000006077812 */ /* 0x000fe400078efcff */
[----:B------:R-:W-:Y:S02]  /*0a30*/  SEL R6, RZ, 0xffffffff, !P0 ;  /* 0xffffffffff067807 */ /* 0x000fe40004000000 */
[----:B------:R-:W-:-:S03]  /*0a40*/  LOP3.LUT R5, R12, R7, RZ, 0xc0, !PT ;  /* 0x000000070c057212 */ /* 0x000fc600078ec0ff */
[----:B------:R-:W-:Y:S01]  /*0a50*/  IMAD.MOV R6, RZ, RZ, -R6 ;  /* 0x000000ffff067224 */ /* 0x000fe200078e0a06 */
[----:B------:R-:W-:-:S04]  /*0a60*/  SHF.R.U32.HI R5, RZ, R4, R5 ;  /* 0x00000004ff057219 */ /* 0x000fc80000011605 */
[----:B------:R-:W-:Y:S02]  /*0a70*/  LOP3.LUT P1, RZ, R6, R4, R7, 0xf8, !PT ;  /* 0x0000000406ff7212 */ /* 0x000fe4000782f807 */
[C---:B------:R-:W-:Y:S02]  /*0a80*/  LOP3.LUT P0, RZ, R5.reuse, 0x1, RZ, 0xc0, !PT ;  /* 0x0000000105ff7812 */ /* 0x040fe4000780c0ff */
[----:B------:R-:W-:-:S04]  /*0a90*/  LOP3.LUT P2, RZ, R5, 0x2, RZ, 0xc0, !PT ;  /* 0x0000000205ff7812 */ /* 0x000fc8000784c0ff */
[----:B------:R-:W-:Y:S02]  /*0aa0*/  PLOP3.LUT P0, PT, P0, P1, P2, 0xe0, 0x0 ;  /* 0x000000000000781c */ /* 0x000fe40000703c20 */
[----:B------:R-:W-:Y:S02]  /*0ab0*/  LOP3.LUT P1, RZ, R0, 0x7fffff, RZ, 0xc0, !PT ;  /* 0x007fffff00ff7812 */ /* 0x000fe4000782c0ff */
[----:B------:R-:W-:-:S04]  /*0ac0*/  SEL R4, RZ, 0x1, !P0 ;  /* 0x00000001ff047807 */ /* 0x000fc80004000000 */
[----:B------:R-:W-:-:S04]  /*0ad0*/  IADD3 R4, PT, PT, -R4, RZ, RZ ;  /* 0x000000ff04047210 */ /* 0x000fc80007ffe1ff */
[----:B------:R-:W-:Y:S01]  /*0ae0*/  ISETP.GE.AND P0, PT, R4, RZ, PT ;  /* 0x000000ff0400720c */ /* 0x000fe20003f06270 */
[----:B------:R-:W-:-:S05]  /*0af0*/  VIADD R4, R3, 0xffffff04 ;  /* 0xffffff0403047836 */ /* 0x000fca0000000000 */
[----:B------:R-:W-:-:S07]  /*0b00*/  SHF.R.U32.HI R3, RZ, R4, R7 ;  /* 0x00000004ff037219 */ /* 0x000fce0000011607 */
[----:B------:R-:W-:-:S05]  /*0b10*/  @!P0 IADD3 R3, PT, PT, R3, 0x1, RZ ;  /* 0x0000000103038810 */ /* 0x000fca0007ffe0ff */
[----:B------:R-:W-:-:S05]  /*0b20*/  @!P1 IMAD.SHL.U32 R3, R3, 0x2, RZ ;  /* 0x0000000203039824 */ /* 0x000fca00078e00ff */
[----:B------:R-:W-:Y:S01]  /*0b30*/  LOP3.LUT R3, R3, 0x80000000, R0, 0xf8, !PT ;  /* 0x8000000003037812 */ /* 0x000fe200078ef800 */
[----:B------:R-:W-:Y:S06]  /*0b40*/  BRA `(.L_x_48) ;  /* 0x0000000000047947 */ /* 0x000fec0003800000 */
.L_x_49:
[----:B------:R2:W3:Y:S02]  /*0b50*/  MUFU.RCP R3, R0 ;  /* 0x0000000000037308 */ /* 0x0004e40000001000 */
.L_x_48:
[----:B-1-3--:R-:W-:Y:S01]  /*0b60*/  MOV R5, R3 ;  /* 0x0000000300057202 */ /* 0x00afe20000000f00 */
[----:B------:R-:W-:-:S04]  /*0b70*/  IMAD.MOV.U32 R3, RZ, RZ, 0x0 ;  /* 0x00000000ff037424 */ /* 0x000fc800078e00ff */
[----:B0-2---:R-:W-:Y:S05]  /*0b80*/  RET.REL.NODEC R2 `(_Z6calc_bPfS_S_ffffii) ;  /* 0xfffffff4021c7950 */ /* 0x005fea0003c3ffff */
        .weak           $__internal_3_$__cuda_sm3x_div_rn_noftz_f32_slowpath
        .type           $__internal_3_$__cuda_sm3x_div_rn_noftz_f32_slowpath,@function
        .size           $__internal_3_$__cuda_sm3x_div_rn_noftz_f32_slowpath,(.L_x_65 - $__internal_3_$__cuda_sm3x_div_rn_noftz_f32_slowpath)
$__internal_3_$__cuda_sm3x_div_rn_noftz_f32_slowpath:
[----:B------:R-:W-:Y:S01]  /*0b90*/  SHF.R.U32.HI R11, RZ, 0x17, R3 ;  /* 0x00000017ff0b7819 */ /* 0x000fe20000011603 */
[----:B------:R-:W-:Y:S01]  /*0ba0*/  BSSY.RECONVERGENT B1, `(.L_x_50) ;  /* 0x0000063000017945 */ /* 0x000fe20003800200 */
[----:B------:R-:W-:Y:S02]  /*0bb0*/  SHF.R.U32.HI R13, RZ, 0x17, R0 ;  /* 0x00000017ff0d7819 */ /* 0x000fe40000011600 */
        /* <DEDUP_REMOVED lines=28> */
[----:B------:R-:W-:Y:S02]  /*0d80*/  @!P0 IMAD.MOV.U32 R13, RZ, RZ, -0x40 ;  /* 0xffffffc0ff0d8424 */ /* 0x000fe400078e00ff */
[----:B------:R-:W-:Y:S01]  /*0d90*/  @!P0 FFMA R0, R0, 1.84467440737095516160e+19, RZ ;  /* 0x5f80000000008823 */ /* 0x000fe200000000ff */
[----:B------:R-:W-:Y:S02]  /*0da0*/  @!P1 FFMA R15, R3, 1.84467440737095516160e+19, RZ ;  /* 0x5f800000030f9823 */ /* 0x000fe400000000ff */
[----:B------:R-:W-:-:S07]  /*0db0*/  @!P1 IADD3 R13, PT, PT, R13, 0x40, RZ ;  /* 0x000000400d0d9810 */ /* 0x000fce0007ffe0ff */
.L_x_51:
[----:B------:R-:W-:Y:S01]  /*0dc0*/  LEA R14, R11, 0xc0800000, 0x17 ;  /* 0xc08000000b0e7811 */ /* 0x000fe200078eb8ff */
[----:B------:R-:W-:Y:S01]  /*0dd0*/  BSSY.RECONVERGENT B2, `(.L_x_56) ;  /* 0x0000036000027945 */ /* 0x000fe20003800200 */
[----:B------:R-:W-:-:S03]  /*0de0*/  IADD3 R16, PT, PT, R16, -0x7f, RZ ;  /* 0xffffff8110107810 */ /* 0x000fc60007ffe0ff */
[----:B------:R-:W-:Y:S02]  /*0df0*/  IMAD.IADD R17, R15, 0x1, -R14 ;  /* 0x000000010f117824 */ /* 0x000fe400078e0a0e */
[C---:B------:R-:W-:Y:S01]  /*0e00*/  IMAD R0, R16.reuse, -0x800000, R0 ;  /* 0xff80000010007824 */ /* 0x040fe200078e0200 */
[----:B------:R-:W-:Y:S01]  /*0e10*/  IADD3 R16, PT, PT, R16, 0x7f, -R11 ;  /* 0x0000007f10107810 */ /* 0x000fe20007ffe80b */
[----:B------:R-:W0:Y:S01]  /*0e20*/  MUFU.RCP R15, R17 ;  /* 0x00000011000f7308 */ /* 0x000e220000001000 */
[----:B------:R-:W-:-:S03]  /*0e30*/  FADD.FTZ R19, -R17, -RZ ;  /* 0x800000ff11137221 */ /* 0x000fc60000010100 */
[----:B------:R-:W-:Y:S02]  /*0e40*/  IMAD.IADD R16, R16, 0x1, R13 ;  /* 0x0000000110107824 */ /* 0x000fe400078e020d */
        /* <DEDUP_REMOVED lines=20> */
[-CC-:B------:R-:W-:Y:S01]  /*0f90*/  FFMA.RZ R11, R15, R19.reuse, R14.reuse ;  /* 0x000000130f0b7223 */ /* 0x180fe2000000c00e */
[C---:B------:R-:W-:Y:S02]  /*0fa0*/  IADD3 R16, PT, PT, R17.reuse, 0x20, RZ ;  /* 0x0000002011107810 */ /* 0x040fe40007ffe0ff */
[----:B------:R-:W-:Y:S02]  /*0fb0*/  ISETP.NE.AND P2, PT, R17, RZ, PT ;  /* 0x000000ff1100720c */ /* 0x000fe40003f45270 */
[----:B------:R-:W-:Y:S01]  /*0fc0*/  LOP3.LUT R13, R11, 0x7fffff, RZ, 0xc0, !PT ;  /* 0x007fffff0b0d7812 */ /* 0x000fe200078ec0ff */
[CCC-:B------:R-:W-:Y:S01]  /*0fd0*/  FFMA.RP R11, R15.reuse, R19.reuse, R14.reuse ;  /* 0x000000130f0b7223 */ /* 0x1c0fe2000000800e */
[----:B------:R-:W-:Y:S01]  /*0fe0*/  FFMA.RM R14, R15, R19, R14 ;  /* 0x000000130f0e7223 */ /* 0x000fe2000000400e */
[----:B------:R-:W-:Y:S01]  /*0ff0*/  IMAD.MOV R15, RZ, RZ, -R17 ;  /* 0x000000ffff0f7224 */ /* 0x000fe200078e0a11 */
[----:B------:R-:W-:Y:S02]  /*1000*/  LOP3.LUT R13, R13, 0x800000, RZ, 0xfc, !PT ;  /* 0x008000000d0d7812 */ /* 0x000fe400078efcff */
[----:B------:R-:W-:-:S02]  /*1010*/  ISETP.NE.AND P1, PT, R17, RZ, PT ;  /* 0x000000ff1100720c */ /* 0x000fc40003f25270 */
[----:B------:R-:W-:Y:S02]  /*1020*/  SHF.L.U32 R16, R13, R16, RZ ;  /* 0x000000100d107219 */ /* 0x000fe400000006ff */
[----:B------:R-:W-:Y:S02]  /*1030*/  FSETP.NEU.FTZ.AND P0, PT, R11, R14, PT ;  /* 0x0000000e0b00720b */ /* 0x000fe40003f1d000 */
        /* <DEDUP_REMOVED lines=11> */
.L_x_58:
[----:B------:R-:W-:-:S04]  /*10f0*/  LOP3.LUT R0, R0, 0x80000000, RZ, 0xc0, !PT ;  /* 0x8000000000007812 */ /* 0x000fc800078ec0ff */
[----:B------:R-:W-:Y:S01]  /*1100*/  LOP3.LUT R0, R0, 0x7f800000, RZ, 0xfc, !PT ;  /* 0x7f80000000007812 */ /* 0x000fe200078efcff */
[----:B------:R-:W-:Y:S06]  /*1110*/  BRA `(.L_x_59) ;  /* 0x0000000000047947 */ /* 0x000fec0003800000 */
.L_x_57:
[----:B------:R-:W-:-:S07]  /*1120*/  IMAD R0, R16, 0x800000, R0 ;  /* 0x0080000010007824 */ /* 0x000fce00078e0200 */
.L_x_59:
[----:B------:R-:W-:Y:S05]  /*1130*/  BSYNC.RECONVERGENT B2 ;  /* 0x0000000000027941 */ /* 0x000fea0003800200 */
.L_x_56:
[----:B------:R-:W-:Y:S05]  /*1140*/  BRA `(.L_x_60) ;  /* 0x0000000000207947 */ /* 0x000fea0003800000 */
.L_x_55:
[----:B------:R-:W-:-:S04]  /*1150*/  LOP3.LUT R0, R15, 0x80000000, R0, 0x48, !PT ;  /* 0x800000000f007812 */ /* 0x000fc800078e4800 */
[----:B------:R-:W-:Y:S01]  /*1160*/  LOP3.LUT R0, R0, 0x7f800000, RZ, 0xfc, !PT ;  /* 0x7f80000000007812 */ /* 0x000fe200078efcff */
[----:B------:R-:W-:Y:S06]  /*1170*/  BRA `(.L_x_60) ;  /* 0x0000000000147947 */ /* 0x000fec0003800000 */
.L_x_54:
[----:B------:R-:W-:Y:S01]  /*1180*/  LOP3.LUT R0, R15, 0x80000000, R0, 0x48, !PT ;  /* 0x800000000f007812 */ /* 0x000fe200078e4800 */
[----:B------:R-:W-:Y:S06]  /*1190*/  BRA `(.L_x_60) ;  /* 0x00000000000c7947 */ /* 0x000fec0003800000 */
.L_x_53:
[----:B------:R-:W0:Y:S01]  /*11a0*/  MUFU.RSQ R0, -QNAN ;  /* 0xffc0000000007908 */ /* 0x000e220000001400 */
[----:B------:R-:W-:Y:S05]  /*11b0*/  BRA `(.L_x_60) ;  /* 0x0000000000047947 */ /* 0x000fea0003800000 */
.L_x_52:
[----:B------:R-:W-:-:S07]  /*11c0*/  FADD.FTZ R0, R0, R3 ;  /* 0x0000000300007221 */ /* 0x000fce0000010000 */
.L_x_60:
[----:B------:R-:W-:Y:S05]  /*11d0*/  BSYNC.RECONVERGENT B1 ;  /* 0x0000000000017941 */ /* 0x000fea0003800200 */
.L_x_50:
[----:B------:R-:W-:-:S04]  /*11e0*/  HFMA2 R13, -RZ, RZ, 0, 0 ;  /* 0x00000000ff0d7431 */ /* 0x000fc800000001ff */
[----:B0-----:R-:W-:Y:S05]  /*11f0*/  RET.REL.NODEC R12 `(_Z6calc_bPfS_S_ffffii) ;  /* 0xffffffec0c807950 */ /* 0x001fea0003c3ffff */
.L_x_61:
        /* <DEDUP_REMOVED lines=16> */
.L_x_65:


//--------------------- .nv.shared.reserved.0     --------------------------
	.section	.nv.shared.reserved.0,"aw",@nobits
	.weak		__nv_reservedSMEM_offset_0_alias
	.size		__nv_reservedSMEM_offset_0_alias, 0, 64
	.other		__nv_reservedSMEM_offset_0_alias,@"STO_CUDA_RESERVED_SHARED STV_DEFAULT"
__nv_reservedSMEM_offset_0_alias:
	.zero		0
	.zero		64


//--------------------- .nv.constant0._Z7calc_uvPfS_S_S_S_fffffii --------------------------
	.section	.nv.constant0._Z7calc_uvPfS_S_S_S_fffffii,"a",@progbits
	.sectionflags	@""
	.align	4
.nv.constant0._Z7calc_uvPfS_S_S_S_fffffii:
	.zero		964


//--------------------- .nv.constant0._Z6calc_pPfS_S_ffii --------------------------
	.section	.nv.constant0._Z6calc_pPfS_S_ffii,"a",@progbits
	.sectionflags	@""
	.align	4
.nv.constant0._Z6calc_pPfS_S_ffii:
	.zero		936


//--------------------- .nv.constant0._Z6calc_bPfS_S_ffffii --------------------------
	.section	.nv.constant0._Z6calc_bPfS_S_ffffii,"a",@progbits
	.sectionflags	@""
	.align	4
.nv.constant0._Z6calc_bPfS_S_ffffii:
	.zero		944


//--------------------- SYMBOLS --------------------------

	.type		.nv.reservedSmem.offset0,@object
	.size		.nv.reservedSmem.offset0,0x4
